//
// Generated by NVIDIA NVVM Compiler
//
// Compiler Build ID: CL-36424714
// Cuda compilation tools, release 13.0, V13.0.88
// Based on NVVM 20.0.0
//

.version 9.0
.target sm_100
.address_size 64

	// .globl	_Z12RandomGPURC4PjiS_
// _ZZ12RandomGPURC4PjiS_E2sS has been demoted

.visible .entry _Z12RandomGPURC4PjiS_(
	.param .u64 .ptr .align 1 _Z12RandomGPURC4PjiS__param_0,
	.param .u32 _Z12RandomGPURC4PjiS__param_1,
	.param .u64 .ptr .align 1 _Z12RandomGPURC4PjiS__param_2
)
{
	.reg .pred 	%p<9>;
	.reg .b16 	%rs<420>;
	.reg .b32 	%r<400>;
	.reg .b64 	%rd<22>;
	// demoted variable
	.shared .align 1 .b8 _ZZ12RandomGPURC4PjiS_E2sS[8192];
	ld.param.u64 	%rd4, [_Z12RandomGPURC4PjiS__param_0];
	ld.param.u32 	%r34, [_Z12RandomGPURC4PjiS__param_1];
	ld.param.u64 	%rd5, [_Z12RandomGPURC4PjiS__param_2];
	cvta.to.global.u64 	%rd1, %rd5;
	cvta.to.global.u64 	%rd2, %rd4;
	mov.u32 	%r1, %tid.x;
	shl.b32 	%r37, %r1, 8;
	mov.u32 	%r38, _ZZ12RandomGPURC4PjiS_E2sS;
	add.s32 	%r2, %r38, %r37;
	mov.b16 	%rs3, 0;
	st.shared.u8 	[%r2], %rs3;
	mov.b16 	%rs4, 1;
	st.shared.u8 	[%r2+1], %rs4;
	mov.b16 	%rs5, 2;
	st.shared.u8 	[%r2+2], %rs5;
	add.s32 	%r7, %r2, 3;
	mov.b16 	%rs6, 3;
	st.shared.u8 	[%r2+3], %rs6;
	mov.b16 	%rs7, 4;
	st.shared.u8 	[%r2+4], %rs7;
	mov.b16 	%rs8, 5;
	st.shared.u8 	[%r2+5], %rs8;
	mov.b16 	%rs9, 6;
	st.shared.u8 	[%r2+6], %rs9;
	mov.b16 	%rs10, 7;
	st.shared.u8 	[%r2+7], %rs10;
	mov.b16 	%rs11, 8;
	st.shared.u8 	[%r2+8], %rs11;
	mov.b16 	%rs12, 9;
	st.shared.u8 	[%r2+9], %rs12;
	mov.b16 	%rs13, 10;
	st.shared.u8 	[%r2+10], %rs13;
	mov.b16 	%rs14, 11;
	st.shared.u8 	[%r2+11], %rs14;
	mov.b16 	%rs15, 12;
	st.shared.u8 	[%r2+12], %rs15;
	mov.b16 	%rs16, 13;
	st.shared.u8 	[%r2+13], %rs16;
	mov.b16 	%rs17, 14;
	st.shared.u8 	[%r2+14], %rs17;
	mov.b16 	%rs18, 15;
	st.shared.u8 	[%r2+15], %rs18;
	mov.b16 	%rs19, 16;
	st.shared.u8 	[%r2+16], %rs19;
	mov.b16 	%rs20, 17;
	st.shared.u8 	[%r2+17], %rs20;
	mov.b16 	%rs21, 18;
	st.shared.u8 	[%r2+18], %rs21;
	mov.b16 	%rs22, 19;
	st.shared.u8 	[%r2+19], %rs22;
	mov.b16 	%rs23, 20;
	st.shared.u8 	[%r2+20], %rs23;
	mov.b16 	%rs24, 21;
	st.shared.u8 	[%r2+21], %rs24;
	mov.b16 	%rs25, 22;
	st.shared.u8 	[%r2+22], %rs25;
	mov.b16 	%rs26, 23;
	st.shared.u8 	[%r2+23], %rs26;
	mov.b16 	%rs27, 24;
	st.shared.u8 	[%r2+24], %rs27;
	mov.b16 	%rs28, 25;
	st.shared.u8 	[%r2+25], %rs28;
	mov.b16 	%rs29, 26;
	st.shared.u8 	[%r2+26], %rs29;
	mov.b16 	%rs30, 27;
	st.shared.u8 	[%r2+27], %rs30;
	mov.b16 	%rs31, 28;
	st.shared.u8 	[%r2+28], %rs31;
	mov.b16 	%rs32, 29;
	st.shared.u8 	[%r2+29], %rs32;
	mov.b16 	%rs33, 30;
	st.shared.u8 	[%r2+30], %rs33;
	mov.b16 	%rs34, 31;
	st.shared.u8 	[%r2+31], %rs34;
	mov.b16 	%rs35, 32;
	st.shared.u8 	[%r2+32], %rs35;
	mov.b16 	%rs36, 33;
	st.shared.u8 	[%r2+33], %rs36;
	mov.b16 	%rs37, 34;
	st.shared.u8 	[%r2+34], %rs37;
	mov.b16 	%rs38, 35;
	st.shared.u8 	[%r2+35], %rs38;
	mov.b16 	%rs39, 36;
	st.shared.u8 	[%r2+36], %rs39;
	mov.b16 	%rs40, 37;
	st.shared.u8 	[%r2+37], %rs40;
	mov.b16 	%rs41, 38;
	st.shared.u8 	[%r2+38], %rs41;
	mov.b16 	%rs42, 39;
	st.shared.u8 	[%r2+39], %rs42;
	mov.b16 	%rs43, 40;
	st.shared.u8 	[%r2+40], %rs43;
	mov.b16 	%rs44, 41;
	st.shared.u8 	[%r2+41], %rs44;
	mov.b16 	%rs45, 42;
	st.shared.u8 	[%r2+42], %rs45;
	mov.b16 	%rs46, 43;
	st.shared.u8 	[%r2+43], %rs46;
	mov.b16 	%rs47, 44;
	st.shared.u8 	[%r2+44], %rs47;
	mov.b16 	%rs48, 45;
	st.shared.u8 	[%r2+45], %rs48;
	mov.b16 	%rs49, 46;
	st.shared.u8 	[%r2+46], %rs49;
	mov.b16 	%rs50, 47;
	st.shared.u8 	[%r2+47], %rs50;
	mov.b16 	%rs51, 48;
	st.shared.u8 	[%r2+48], %rs51;
	mov.b16 	%rs52, 49;
	st.shared.u8 	[%r2+49], %rs52;
	mov.b16 	%rs53, 50;
	st.shared.u8 	[%r2+50], %rs53;
	mov.b16 	%rs54, 51;
	st.shared.u8 	[%r2+51], %rs54;
	mov.b16 	%rs55, 52;
	st.shared.u8 	[%r2+52], %rs55;
	mov.b16 	%rs56, 53;
	st.shared.u8 	[%r2+53], %rs56;
	mov.b16 	%rs57, 54;
	st.shared.u8 	[%r2+54], %rs57;
	mov.b16 	%rs58, 55;
	st.shared.u8 	[%r2+55], %rs58;
	mov.b16 	%rs59, 56;
	st.shared.u8 	[%r2+56], %rs59;
	mov.b16 	%rs60, 57;
	st.shared.u8 	[%r2+57], %rs60;
	mov.b16 	%rs61, 58;
	st.shared.u8 	[%r2+58], %rs61;
	mov.b16 	%rs62, 59;
	st.shared.u8 	[%r2+59], %rs62;
	mov.b16 	%rs63, 60;
	st.shared.u8 	[%r2+60], %rs63;
	mov.b16 	%rs64, 61;
	st.shared.u8 	[%r2+61], %rs64;
	mov.b16 	%rs65, 62;
	st.shared.u8 	[%r2+62], %rs65;
	mov.b16 	%rs66, 63;
	st.shared.u8 	[%r2+63], %rs66;
	mov.b16 	%rs67, 64;
	st.shared.u8 	[%r2+64], %rs67;
	mov.b16 	%rs68, 65;
	st.shared.u8 	[%r2+65], %rs68;
	mov.b16 	%rs69, 66;
	st.shared.u8 	[%r2+66], %rs69;
	mov.b16 	%rs70, 67;
	st.shared.u8 	[%r2+67], %rs70;
	mov.b16 	%rs71, 68;
	st.shared.u8 	[%r2+68], %rs71;
	mov.b16 	%rs72, 69;
	st.shared.u8 	[%r2+69], %rs72;
	mov.b16 	%rs73, 70;
	st.shared.u8 	[%r2+70], %rs73;
	mov.b16 	%rs74, 71;
	st.shared.u8 	[%r2+71], %rs74;
	mov.b16 	%rs75, 72;
	st.shared.u8 	[%r2+72], %rs75;
	mov.b16 	%rs76, 73;
	st.shared.u8 	[%r2+73], %rs76;
	mov.b16 	%rs77, 74;
	st.shared.u8 	[%r2+74], %rs77;
	mov.b16 	%rs78, 75;
	st.shared.u8 	[%r2+75], %rs78;
	mov.b16 	%rs79, 76;
	st.shared.u8 	[%r2+76], %rs79;
	mov.b16 	%rs80, 77;
	st.shared.u8 	[%r2+77], %rs80;
	mov.b16 	%rs81, 78;
	st.shared.u8 	[%r2+78], %rs81;
	mov.b16 	%rs82, 79;
	st.shared.u8 	[%r2+79], %rs82;
	mov.b16 	%rs83, 80;
	st.shared.u8 	[%r2+80], %rs83;
	mov.b16 	%rs84, 81;
	st.shared.u8 	[%r2+81], %rs84;
	mov.b16 	%rs85, 82;
	st.shared.u8 	[%r2+82], %rs85;
	mov.b16 	%rs86, 83;
	st.shared.u8 	[%r2+83], %rs86;
	mov.b16 	%rs87, 84;
	st.shared.u8 	[%r2+84], %rs87;
	mov.b16 	%rs88, 85;
	st.shared.u8 	[%r2+85], %rs88;
	mov.b16 	%rs89, 86;
	st.shared.u8 	[%r2+86], %rs89;
	mov.b16 	%rs90, 87;
	st.shared.u8 	[%r2+87], %rs90;
	mov.b16 	%rs91, 88;
	st.shared.u8 	[%r2+88], %rs91;
	mov.b16 	%rs92, 89;
	st.shared.u8 	[%r2+89], %rs92;
	mov.b16 	%rs93, 90;
	st.shared.u8 	[%r2+90], %rs93;
	mov.b16 	%rs94, 91;
	st.shared.u8 	[%r2+91], %rs94;
	mov.b16 	%rs95, 92;
	st.shared.u8 	[%r2+92], %rs95;
	mov.b16 	%rs96, 93;
	st.shared.u8 	[%r2+93], %rs96;
	mov.b16 	%rs97, 94;
	st.shared.u8 	[%r2+94], %rs97;
	mov.b16 	%rs98, 95;
	st.shared.u8 	[%r2+95], %rs98;
	mov.b16 	%rs99, 96;
	st.shared.u8 	[%r2+96], %rs99;
	mov.b16 	%rs100, 97;
	st.shared.u8 	[%r2+97], %rs100;
	mov.b16 	%rs101, 98;
	st.shared.u8 	[%r2+98], %rs101;
	mov.b16 	%rs102, 99;
	st.shared.u8 	[%r2+99], %rs102;
	mov.b16 	%rs103, 100;
	st.shared.u8 	[%r2+100], %rs103;
	mov.b16 	%rs104, 101;
	st.shared.u8 	[%r2+101], %rs104;
	mov.b16 	%rs105, 102;
	st.shared.u8 	[%r2+102], %rs105;
	mov.b16 	%rs106, 103;
	st.shared.u8 	[%r2+103], %rs106;
	mov.b16 	%rs107, 104;
	st.shared.u8 	[%r2+104], %rs107;
	mov.b16 	%rs108, 105;
	st.shared.u8 	[%r2+105], %rs108;
	mov.b16 	%rs109, 106;
	st.shared.u8 	[%r2+106], %rs109;
	mov.b16 	%rs110, 107;
	st.shared.u8 	[%r2+107], %rs110;
	mov.b16 	%rs111, 108;
	st.shared.u8 	[%r2+108], %rs111;
	mov.b16 	%rs112, 109;
	st.shared.u8 	[%r2+109], %rs112;
	mov.b16 	%rs113, 110;
	st.shared.u8 	[%r2+110], %rs113;
	mov.b16 	%rs114, 111;
	st.shared.u8 	[%r2+111], %rs114;
	mov.b16 	%rs115, 112;
	st.shared.u8 	[%r2+112], %rs115;
	mov.b16 	%rs116, 113;
	st.shared.u8 	[%r2+113], %rs116;
	mov.b16 	%rs117, 114;
	st.shared.u8 	[%r2+114], %rs117;
	mov.b16 	%rs118, 115;
	st.shared.u8 	[%r2+115], %rs118;
	mov.b16 	%rs119, 116;
	st.shared.u8 	[%r2+116], %rs119;
	mov.b16 	%rs120, 117;
	st.shared.u8 	[%r2+117], %rs120;
	mov.b16 	%rs121, 118;
	st.shared.u8 	[%r2+118], %rs121;
	mov.b16 	%rs122, 119;
	st.shared.u8 	[%r2+119], %rs122;
	mov.b16 	%rs123, 120;
	st.shared.u8 	[%r2+120], %rs123;
	mov.b16 	%rs124, 121;
	st.shared.u8 	[%r2+121], %rs124;
	mov.b16 	%rs125, 122;
	st.shared.u8 	[%r2+122], %rs125;
	mov.b16 	%rs126, 123;
	st.shared.u8 	[%r2+123], %rs126;
	mov.b16 	%rs127, 124;
	st.shared.u8 	[%r2+124], %rs127;
	mov.b16 	%rs128, 125;
	st.shared.u8 	[%r2+125], %rs128;
	mov.b16 	%rs129, 126;
	st.shared.u8 	[%r2+126], %rs129;
	mov.b16 	%rs130, 127;
	st.shared.u8 	[%r2+127], %rs130;
	mov.b16 	%rs131, 128;
	st.shared.u8 	[%r2+128], %rs131;
	mov.b16 	%rs132, 129;
	st.shared.u8 	[%r2+129], %rs132;
	mov.b16 	%rs133, 130;
	st.shared.u8 	[%r2+130], %rs133;
	mov.b16 	%rs134, 131;
	st.shared.u8 	[%r2+131], %rs134;
	mov.b16 	%rs135, 132;
	st.shared.u8 	[%r2+132], %rs135;
	mov.b16 	%rs136, 133;
	st.shared.u8 	[%r2+133], %rs136;
	mov.b16 	%rs137, 134;
	st.shared.u8 	[%r2+134], %rs137;
	mov.b16 	%rs138, 135;
	st.shared.u8 	[%r2+135], %rs138;
	mov.b16 	%rs139, 136;
	st.shared.u8 	[%r2+136], %rs139;
	mov.b16 	%rs140, 137;
	st.shared.u8 	[%r2+137], %rs140;
	mov.b16 	%rs141, 138;
	st.shared.u8 	[%r2+138], %rs141;
	mov.b16 	%rs142, 139;
	st.shared.u8 	[%r2+139], %rs142;
	mov.b16 	%rs143, 140;
	st.shared.u8 	[%r2+140], %rs143;
	mov.b16 	%rs144, 141;
	st.shared.u8 	[%r2+141], %rs144;
	mov.b16 	%rs145, 142;
	st.shared.u8 	[%r2+142], %rs145;
	mov.b16 	%rs146, 143;
	st.shared.u8 	[%r2+143], %rs146;
	mov.b16 	%rs147, 144;
	st.shared.u8 	[%r2+144], %rs147;
	mov.b16 	%rs148, 145;
	st.shared.u8 	[%r2+145], %rs148;
	mov.b16 	%rs149, 146;
	st.shared.u8 	[%r2+146], %rs149;
	mov.b16 	%rs150, 147;
	st.shared.u8 	[%r2+147], %rs150;
	mov.b16 	%rs151, 148;
	st.shared.u8 	[%r2+148], %rs151;
	mov.b16 	%rs152, 149;
	st.shared.u8 	[%r2+149], %rs152;
	mov.b16 	%rs153, 150;
	st.shared.u8 	[%r2+150], %rs153;
	mov.b16 	%rs154, 151;
	st.shared.u8 	[%r2+151], %rs154;
	mov.b16 	%rs155, 152;
	st.shared.u8 	[%r2+152], %rs155;
	mov.b16 	%rs156, 153;
	st.shared.u8 	[%r2+153], %rs156;
	mov.b16 	%rs157, 154;
	st.shared.u8 	[%r2+154], %rs157;
	mov.b16 	%rs158, 155;
	st.shared.u8 	[%r2+155], %rs158;
	mov.b16 	%rs159, 156;
	st.shared.u8 	[%r2+156], %rs159;
	mov.b16 	%rs160, 157;
	st.shared.u8 	[%r2+157], %rs160;
	mov.b16 	%rs161, 158;
	st.shared.u8 	[%r2+158], %rs161;
	mov.b16 	%rs162, 159;
	st.shared.u8 	[%r2+159], %rs162;
	mov.b16 	%rs163, 160;
	st.shared.u8 	[%r2+160], %rs163;
	mov.b16 	%rs164, 161;
	st.shared.u8 	[%r2+161], %rs164;
	mov.b16 	%rs165, 162;
	st.shared.u8 	[%r2+162], %rs165;
	mov.b16 	%rs166, 163;
	st.shared.u8 	[%r2+163], %rs166;
	mov.b16 	%rs167, 164;
	st.shared.u8 	[%r2+164], %rs167;
	mov.b16 	%rs168, 165;
	st.shared.u8 	[%r2+165], %rs168;
	mov.b16 	%rs169, 166;
	st.shared.u8 	[%r2+166], %rs169;
	mov.b16 	%rs170, 167;
	st.shared.u8 	[%r2+167], %rs170;
	mov.b16 	%rs171, 168;
	st.shared.u8 	[%r2+168], %rs171;
	mov.b16 	%rs172, 169;
	st.shared.u8 	[%r2+169], %rs172;
	mov.b16 	%rs173, 170;
	st.shared.u8 	[%r2+170], %rs173;
	mov.b16 	%rs174, 171;
	st.shared.u8 	[%r2+171], %rs174;
	mov.b16 	%rs175, 172;
	st.shared.u8 	[%r2+172], %rs175;
	mov.b16 	%rs176, 173;
	st.shared.u8 	[%r2+173], %rs176;
	mov.b16 	%rs177, 174;
	st.shared.u8 	[%r2+174], %rs177;
	mov.b16 	%rs178, 175;
	st.shared.u8 	[%r2+175], %rs178;
	mov.b16 	%rs179, 176;
	st.shared.u8 	[%r2+176], %rs179;
	mov.b16 	%rs180, 177;
	st.shared.u8 	[%r2+177], %rs180;
	mov.b16 	%rs181, 178;
	st.shared.u8 	[%r2+178], %rs181;
	mov.b16 	%rs182, 179;
	st.shared.u8 	[%r2+179], %rs182;
	mov.b16 	%rs183, 180;
	st.shared.u8 	[%r2+180], %rs183;
	mov.b16 	%rs184, 181;
	st.shared.u8 	[%r2+181], %rs184;
	mov.b16 	%rs185, 182;
	st.shared.u8 	[%r2+182], %rs185;
	mov.b16 	%rs186, 183;
	st.shared.u8 	[%r2+183], %rs186;
	mov.b16 	%rs187, 184;
	st.shared.u8 	[%r2+184], %rs187;
	mov.b16 	%rs188, 185;
	st.shared.u8 	[%r2+185], %rs188;
	mov.b16 	%rs189, 186;
	st.shared.u8 	[%r2+186], %rs189;
	mov.b16 	%rs190, 187;
	st.shared.u8 	[%r2+187], %rs190;
	mov.b16 	%rs191, 188;
	st.shared.u8 	[%r2+188], %rs191;
	mov.b16 	%rs192, 189;
	st.shared.u8 	[%r2+189], %rs192;
	mov.b16 	%rs193, 190;
	st.shared.u8 	[%r2+190], %rs193;
	mov.b16 	%rs194, 191;
	st.shared.u8 	[%r2+191], %rs194;
	mov.b16 	%rs195, 192;
	st.shared.u8 	[%r2+192], %rs195;
	mov.b16 	%rs196, 193;
	st.shared.u8 	[%r2+193], %rs196;
	mov.b16 	%rs197, 194;
	st.shared.u8 	[%r2+194], %rs197;
	mov.b16 	%rs198, 195;
	st.shared.u8 	[%r2+195], %rs198;
	mov.b16 	%rs199, 196;
	st.shared.u8 	[%r2+196], %rs199;
	mov.b16 	%rs200, 197;
	st.shared.u8 	[%r2+197], %rs200;
	mov.b16 	%rs201, 198;
	st.shared.u8 	[%r2+198], %rs201;
	mov.b16 	%rs202, 199;
	st.shared.u8 	[%r2+199], %rs202;
	mov.b16 	%rs203, 200;
	st.shared.u8 	[%r2+200], %rs203;
	mov.b16 	%rs204, 201;
	st.shared.u8 	[%r2+201], %rs204;
	mov.b16 	%rs205, 202;
	st.shared.u8 	[%r2+202], %rs205;
	mov.b16 	%rs206, 203;
	st.shared.u8 	[%r2+203], %rs206;
	mov.b16 	%rs207, 204;
	st.shared.u8 	[%r2+204], %rs207;
	mov.b16 	%rs208, 205;
	st.shared.u8 	[%r2+205], %rs208;
	mov.b16 	%rs209, 206;
	st.shared.u8 	[%r2+206], %rs209;
	mov.b16 	%rs210, 207;
	st.shared.u8 	[%r2+207], %rs210;
	mov.b16 	%rs211, 208;
	st.shared.u8 	[%r2+208], %rs211;
	mov.b16 	%rs212, 209;
	st.shared.u8 	[%r2+209], %rs212;
	mov.b16 	%rs213, 210;
	st.shared.u8 	[%r2+210], %rs213;
	mov.b16 	%rs214, 211;
	st.shared.u8 	[%r2+211], %rs214;
	mov.b16 	%rs215, 212;
	st.shared.u8 	[%r2+212], %rs215;
	mov.b16 	%rs216, 213;
	st.shared.u8 	[%r2+213], %rs216;
	mov.b16 	%rs217, 214;
	st.shared.u8 	[%r2+214], %rs217;
	mov.b16 	%rs218, 215;
	st.shared.u8 	[%r2+215], %rs218;
	mov.b16 	%rs219, 216;
	st.shared.u8 	[%r2+216], %rs219;
	mov.b16 	%rs220, 217;
	st.shared.u8 	[%r2+217], %rs220;
	mov.b16 	%rs221, 218;
	st.shared.u8 	[%r2+218], %rs221;
	mov.b16 	%rs222, 219;
	st.shared.u8 	[%r2+219], %rs222;
	mov.b16 	%rs223, 220;
	st.shared.u8 	[%r2+220], %rs223;
	mov.b16 	%rs224, 221;
	st.shared.u8 	[%r2+221], %rs224;
	mov.b16 	%rs225, 222;
	st.shared.u8 	[%r2+222], %rs225;
	mov.b16 	%rs226, 223;
	st.shared.u8 	[%r2+223], %rs226;
	mov.b16 	%rs227, 224;
	st.shared.u8 	[%r2+224], %rs227;
	mov.b16 	%rs228, 225;
	st.shared.u8 	[%r2+225], %rs228;
	mov.b16 	%rs229, 226;
	st.shared.u8 	[%r2+226], %rs229;
	mov.b16 	%rs230, 227;
	st.shared.u8 	[%r2+227], %rs230;
	mov.b16 	%rs231, 228;
	st.shared.u8 	[%r2+228], %rs231;
	mov.b16 	%rs232, 229;
	st.shared.u8 	[%r2+229], %rs232;
	mov.b16 	%rs233, 230;
	st.shared.u8 	[%r2+230], %rs233;
	mov.b16 	%rs234, 231;
	st.shared.u8 	[%r2+231], %rs234;
	mov.b16 	%rs235, 232;
	st.shared.u8 	[%r2+232], %rs235;
	mov.b16 	%rs236, 233;
	st.shared.u8 	[%r2+233], %rs236;
	mov.b16 	%rs237, 234;
	st.shared.u8 	[%r2+234], %rs237;
	mov.b16 	%rs238, 235;
	st.shared.u8 	[%r2+235], %rs238;
	mov.b16 	%rs239, 236;
	st.shared.u8 	[%r2+236], %rs239;
	mov.b16 	%rs240, 237;
	st.shared.u8 	[%r2+237], %rs240;
	mov.b16 	%rs241, 238;
	st.shared.u8 	[%r2+238], %rs241;
	mov.b16 	%rs242, 239;
	st.shared.u8 	[%r2+239], %rs242;
	mov.b16 	%rs243, 240;
	st.shared.u8 	[%r2+240], %rs243;
	mov.b16 	%rs244, 241;
	st.shared.u8 	[%r2+241], %rs244;
	mov.b16 	%rs245, 242;
	st.shared.u8 	[%r2+242], %rs245;
	mov.b16 	%rs246, 243;
	st.shared.u8 	[%r2+243], %rs246;
	mov.b16 	%rs247, 244;
	st.shared.u8 	[%r2+244], %rs247;
	mov.b16 	%rs248, 245;
	st.shared.u8 	[%r2+245], %rs248;
	mov.b16 	%rs249, 246;
	st.shared.u8 	[%r2+246], %rs249;
	mov.b16 	%rs250, 247;
	st.shared.u8 	[%r2+247], %rs250;
	mov.b16 	%rs251, 248;
	st.shared.u8 	[%r2+248], %rs251;
	mov.b16 	%rs252, 249;
	st.shared.u8 	[%r2+249], %rs252;
	mov.b16 	%rs253, 250;
	st.shared.u8 	[%r2+250], %rs253;
	mov.b16 	%rs254, 251;
	st.shared.u8 	[%r2+251], %rs254;
	mov.b16 	%rs255, 252;
	st.shared.u8 	[%r2+252], %rs255;
	mov.b16 	%rs256, 253;
	st.shared.u8 	[%r2+253], %rs256;
	mov.b16 	%rs257, 254;
	st.shared.u8 	[%r2+254], %rs257;
	mov.b16 	%rs258, 255;
	st.shared.u8 	[%r2+255], %rs258;
	mov.u32 	%r3, %ntid.x;
	mov.u32 	%r39, %ctaid.x;
	mul.lo.s32 	%r4, %r39, %r3;
	shl.b32 	%r40, %r4, 6;
	add.s32 	%r389, %r40, %r1;
	mul.wide.u32 	%rd6, %r3, 4;
	add.s64 	%rd3, %rd1, %rd6;
	shl.b32 	%r6, %r3, 1;
	mov.b32 	%r390, 0;
	mov.b32 	%r388, 7;
$L__BB0_1:
	mul.wide.s32 	%rd7, %r389, 4;
	add.s64 	%rd8, %rd3, %rd7;
	add.s64 	%rd9, %rd1, %rd7;
	ld.global.u32 	%r41, [%rd9];
	add.s32 	%r42, %r7, %r388;
	ld.shared.u8 	%rs259, [%r42+-10];
	add.s32 	%r43, %r41, %r390;
	cvt.u16.u32 	%rs260, %r43;
	add.s16 	%rs261, %rs259, %rs260;
	cvt.u32.u16 	%r44, %rs261;
	and.b32  	%r45, %r44, 255;
	add.s32 	%r46, %r2, %r45;
	ld.shared.u8 	%rs262, [%r46];
	st.shared.u8 	[%r42+-10], %rs262;
	st.shared.u8 	[%r46], %rs259;
	shr.u32 	%r47, %r41, 8;
	ld.shared.u8 	%rs263, [%r42+-9];
	cvt.u16.u32 	%rs264, %r47;
	add.s16 	%rs265, %rs261, %rs264;
	add.s16 	%rs266, %rs263, %rs265;
	cvt.u32.u16 	%r48, %rs266;
	and.b32  	%r49, %r48, 255;
	add.s32 	%r50, %r2, %r49;
	ld.shared.u8 	%rs267, [%r50];
	st.shared.u8 	[%r42+-9], %rs267;
	st.shared.u8 	[%r50], %rs263;
	ld.shared.u8 	%rs268, [%r42+-8];
	{ .reg .b16 tmp; mov.b32 {tmp, %rs269}, %r41; }
	add.s16 	%rs270, %rs266, %rs269;
	add.s16 	%rs271, %rs268, %rs270;
	cvt.u32.u16 	%r51, %rs271;
	and.b32  	%r52, %r51, 255;
	add.s32 	%r53, %r2, %r52;
	ld.shared.u8 	%rs272, [%r53];
	st.shared.u8 	[%r42+-8], %rs272;
	st.shared.u8 	[%r53], %rs268;
	shr.u32 	%r54, %r41, 24;
	ld.shared.u8 	%rs273, [%r42+-7];
	cvt.u16.u32 	%rs274, %r54;
	add.s16 	%rs275, %rs271, %rs274;
	add.s16 	%rs276, %rs273, %rs275;
	cvt.u32.u16 	%r55, %rs276;
	and.b32  	%r56, %r55, 255;
	add.s32 	%r57, %r2, %r56;
	ld.shared.u8 	%rs277, [%r57];
	st.shared.u8 	[%r42+-7], %rs277;
	st.shared.u8 	[%r57], %rs273;
	shl.b32 	%r11, %r3, 2;
	ld.global.u32 	%r58, [%rd8];
	ld.shared.u8 	%rs278, [%r42+-6];
	cvt.u16.u32 	%rs279, %r58;
	add.s16 	%rs280, %rs276, %rs279;
	add.s16 	%rs281, %rs278, %rs280;
	cvt.u32.u16 	%r59, %rs281;
	and.b32  	%r60, %r59, 255;
	add.s32 	%r61, %r2, %r60;
	ld.shared.u8 	%rs282, [%r61];
	st.shared.u8 	[%r42+-6], %rs282;
	st.shared.u8 	[%r61], %rs278;
	shr.u32 	%r62, %r58, 8;
	ld.shared.u8 	%rs283, [%r42+-5];
	cvt.u16.u32 	%rs284, %r62;
	add.s16 	%rs285, %rs281, %rs284;
	add.s16 	%rs286, %rs283, %rs285;
	cvt.u32.u16 	%r63, %rs286;
	and.b32  	%r64, %r63, 255;
	add.s32 	%r65, %r2, %r64;
	ld.shared.u8 	%rs287, [%r65];
	st.shared.u8 	[%r42+-5], %rs287;
	st.shared.u8 	[%r65], %rs283;
	ld.shared.u8 	%rs288, [%r42+-4];
	{ .reg .b16 tmp; mov.b32 {tmp, %rs289}, %r58; }
	add.s16 	%rs290, %rs286, %rs289;
	add.s16 	%rs291, %rs288, %rs290;
	cvt.u32.u16 	%r66, %rs291;
	and.b32  	%r67, %r66, 255;
	add.s32 	%r68, %r2, %r67;
	ld.shared.u8 	%rs292, [%r68];
	st.shared.u8 	[%r42+-4], %rs292;
	st.shared.u8 	[%r68], %rs288;
	shr.u32 	%r69, %r58, 24;
	ld.shared.u8 	%rs293, [%r42+-3];
	cvt.u16.u32 	%rs294, %r69;
	add.s16 	%rs295, %rs291, %rs294;
	add.s16 	%rs296, %rs293, %rs295;
	cvt.u32.u16 	%r70, %rs296;
	and.b32  	%r390, %r70, 255;
	add.s32 	%r71, %r2, %r390;
	ld.shared.u8 	%rs297, [%r71];
	st.shared.u8 	[%r42+-3], %rs297;
	st.shared.u8 	[%r71], %rs293;
	add.s32 	%r389, %r389, %r6;
	add.s32 	%r14, %r388, 8;
	add.s32 	%r72, %r388, -7;
	setp.lt.u32 	%p1, %r72, 248;
	mov.u32 	%r388, %r14;
	@%p1 bra 	$L__BB0_1;
	mad.lo.s32 	%r396, %r34, %r4, %r1;
	setp.lt.s32 	%p2, %r34, 1;
	@%p2 bra 	$L__BB0_11;
	and.b32  	%r16, %r34, 3;
	setp.lt.u32 	%p3, %r34, 4;
	mov.b32 	%r397, 0;
	mov.u32 	%r395, %r397;
	@%p3 bra 	$L__BB0_6;
	and.b32  	%r75, %r34, 2147483644;
	neg.s32 	%r391, %r75;
	mov.b32 	%r395, 0;
	mov.b16 	%rs419, 0;
	cvt.u64.u32 	%rd10, %r11;
$L__BB0_5:
	.pragma "nounroll";
	add.s32 	%r76, %r395, 1;
	and.b32  	%r77, %r76, 255;
	add.s32 	%r78, %r2, %r77;
	ld.shared.u8 	%rs299, [%r78];
	add.s16 	%rs300, %rs299, %rs419;
	cvt.u32.u16 	%r79, %rs300;
	and.b32  	%r80, %r79, 255;
	add.s32 	%r81, %r2, %r80;
	ld.shared.u8 	%rs301, [%r81];
	st.shared.u8 	[%r78], %rs301;
	st.shared.u8 	[%r81], %rs299;
	add.s16 	%rs302, %rs301, %rs299;
	cvt.u32.u16 	%r82, %rs302;
	and.b32  	%r83, %r82, 255;
	add.s32 	%r84, %r2, %r83;
	ld.shared.u8 	%r85, [%r84];
	add.s32 	%r86, %r395, 2;
	and.b32  	%r87, %r86, 255;
	add.s32 	%r88, %r2, %r87;
	ld.shared.u8 	%rs303, [%r88];
	add.s16 	%rs304, %rs303, %rs300;
	cvt.u32.u16 	%r89, %rs304;
	and.b32  	%r90, %r89, 255;
	add.s32 	%r91, %r2, %r90;
	ld.shared.u8 	%rs305, [%r91];
	st.shared.u8 	[%r88], %rs305;
	st.shared.u8 	[%r91], %rs303;
	add.s16 	%rs306, %rs305, %rs303;
	cvt.u32.u16 	%r92, %rs306;
	and.b32  	%r93, %r92, 255;
	add.s32 	%r94, %r2, %r93;
	ld.shared.u8 	%rs307, [%r94];
	shl.b32 	%r95, %r85, 16;
	mul.wide.u16 	%r96, %rs307, 256;
	or.b32  	%r97, %r95, %r96;
	add.s32 	%r98, %r395, 3;
	and.b32  	%r99, %r98, 255;
	add.s32 	%r100, %r2, %r99;
	ld.shared.u8 	%rs308, [%r100];
	add.s16 	%rs309, %rs308, %rs304;
	cvt.u32.u16 	%r101, %rs309;
	and.b32  	%r102, %r101, 255;
	add.s32 	%r103, %r2, %r102;
	ld.shared.u8 	%rs310, [%r103];
	st.shared.u8 	[%r100], %rs310;
	st.shared.u8 	[%r103], %rs308;
	add.s16 	%rs311, %rs310, %rs308;
	cvt.u32.u16 	%r104, %rs311;
	and.b32  	%r105, %r104, 255;
	add.s32 	%r106, %r2, %r105;
	ld.shared.u8 	%r107, [%r106];
	or.b32  	%r108, %r97, %r107;
	shl.b32 	%r109, %r108, 8;
	add.s32 	%r110, %r395, 4;
	and.b32  	%r111, %r110, 255;
	add.s32 	%r112, %r2, %r111;
	ld.shared.u8 	%rs312, [%r112];
	add.s16 	%rs313, %rs312, %rs309;
	cvt.u32.u16 	%r113, %rs313;
	and.b32  	%r114, %r113, 255;
	add.s32 	%r115, %r2, %r114;
	ld.shared.u8 	%rs314, [%r115];
	st.shared.u8 	[%r112], %rs314;
	st.shared.u8 	[%r115], %rs312;
	add.s16 	%rs315, %rs314, %rs312;
	cvt.u32.u16 	%r116, %rs315;
	and.b32  	%r117, %r116, 255;
	add.s32 	%r118, %r2, %r117;
	ld.shared.u8 	%r119, [%r118];
	or.b32  	%r120, %r109, %r119;
	mul.wide.s32 	%rd11, %r396, 4;
	add.s64 	%rd12, %rd2, %rd11;
	st.global.u32 	[%rd12], %r120;
	add.s32 	%r121, %r395, 5;
	and.b32  	%r122, %r121, 255;
	add.s32 	%r123, %r2, %r122;
	ld.shared.u8 	%rs316, [%r123];
	add.s16 	%rs317, %rs316, %rs313;
	cvt.u32.u16 	%r124, %rs317;
	and.b32  	%r125, %r124, 255;
	add.s32 	%r126, %r2, %r125;
	ld.shared.u8 	%rs318, [%r126];
	st.shared.u8 	[%r123], %rs318;
	st.shared.u8 	[%r126], %rs316;
	add.s16 	%rs319, %rs318, %rs316;
	cvt.u32.u16 	%r127, %rs319;
	and.b32  	%r128, %r127, 255;
	add.s32 	%r129, %r2, %r128;
	ld.shared.u8 	%r130, [%r129];
	add.s32 	%r131, %r395, 6;
	and.b32  	%r132, %r131, 255;
	add.s32 	%r133, %r2, %r132;
	ld.shared.u8 	%rs320, [%r133];
	add.s16 	%rs321, %rs320, %rs317;
	cvt.u32.u16 	%r134, %rs321;
	and.b32  	%r135, %r134, 255;
	add.s32 	%r136, %r2, %r135;
	ld.shared.u8 	%rs322, [%r136];
	st.shared.u8 	[%r133], %rs322;
	st.shared.u8 	[%r136], %rs320;
	add.s16 	%rs323, %rs322, %rs320;
	cvt.u32.u16 	%r137, %rs323;
	and.b32  	%r138, %r137, 255;
	add.s32 	%r139, %r2, %r138;
	ld.shared.u8 	%rs324, [%r139];
	shl.b32 	%r140, %r130, 16;
	mul.wide.u16 	%r141, %rs324, 256;
	or.b32  	%r142, %r140, %r141;
	add.s32 	%r143, %r395, 7;
	and.b32  	%r144, %r143, 255;
	add.s32 	%r145, %r2, %r144;
	ld.shared.u8 	%rs325, [%r145];
	add.s16 	%rs326, %rs325, %rs321;
	cvt.u32.u16 	%r146, %rs326;
	and.b32  	%r147, %r146, 255;
	add.s32 	%r148, %r2, %r147;
	ld.shared.u8 	%rs327, [%r148];
	st.shared.u8 	[%r145], %rs327;
	st.shared.u8 	[%r148], %rs325;
	add.s16 	%rs328, %rs327, %rs325;
	cvt.u32.u16 	%r149, %rs328;
	and.b32  	%r150, %r149, 255;
	add.s32 	%r151, %r2, %r150;
	ld.shared.u8 	%r152, [%r151];
	or.b32  	%r153, %r142, %r152;
	shl.b32 	%r154, %r153, 8;
	add.s32 	%r155, %r395, 8;
	and.b32  	%r156, %r155, 255;
	add.s32 	%r157, %r2, %r156;
	ld.shared.u8 	%rs329, [%r157];
	add.s16 	%rs330, %rs329, %rs326;
	cvt.u32.u16 	%r158, %rs330;
	and.b32  	%r159, %r158, 255;
	add.s32 	%r160, %r2, %r159;
	ld.shared.u8 	%rs331, [%r160];
	st.shared.u8 	[%r157], %rs331;
	st.shared.u8 	[%r160], %rs329;
	add.s16 	%rs332, %rs331, %rs329;
	cvt.u32.u16 	%r161, %rs332;
	and.b32  	%r162, %r161, 255;
	add.s32 	%r163, %r2, %r162;
	ld.shared.u8 	%r164, [%r163];
	or.b32  	%r165, %r154, %r164;
	add.s64 	%rd13, %rd12, %rd10;
	st.global.u32 	[%rd13], %r165;
	add.s32 	%r166, %r395, 9;
	and.b32  	%r167, %r166, 255;
	add.s32 	%r168, %r2, %r167;
	ld.shared.u8 	%rs333, [%r168];
	add.s16 	%rs334, %rs333, %rs330;
	cvt.u32.u16 	%r169, %rs334;
	and.b32  	%r170, %r169, 255;
	add.s32 	%r171, %r2, %r170;
	ld.shared.u8 	%rs335, [%r171];
	st.shared.u8 	[%r168], %rs335;
	st.shared.u8 	[%r171], %rs333;
	add.s16 	%rs336, %rs335, %rs333;
	cvt.u32.u16 	%r172, %rs336;
	and.b32  	%r173, %r172, 255;
	add.s32 	%r174, %r2, %r173;
	ld.shared.u8 	%r175, [%r174];
	add.s32 	%r176, %r395, 10;
	and.b32  	%r177, %r176, 255;
	add.s32 	%r178, %r2, %r177;
	ld.shared.u8 	%rs337, [%r178];
	add.s16 	%rs338, %rs337, %rs334;
	cvt.u32.u16 	%r179, %rs338;
	and.b32  	%r180, %r179, 255;
	add.s32 	%r181, %r2, %r180;
	ld.shared.u8 	%rs339, [%r181];
	st.shared.u8 	[%r178], %rs339;
	st.shared.u8 	[%r181], %rs337;
	add.s16 	%rs340, %rs339, %rs337;
	cvt.u32.u16 	%r182, %rs340;
	and.b32  	%r183, %r182, 255;
	add.s32 	%r184, %r2, %r183;
	ld.shared.u8 	%rs341, [%r184];
	shl.b32 	%r185, %r175, 16;
	mul.wide.u16 	%r186, %rs341, 256;
	or.b32  	%r187, %r185, %r186;
	add.s32 	%r188, %r395, 11;
	and.b32  	%r189, %r188, 255;
	add.s32 	%r190, %r2, %r189;
	ld.shared.u8 	%rs342, [%r190];
	add.s16 	%rs343, %rs342, %rs338;
	cvt.u32.u16 	%r191, %rs343;
	and.b32  	%r192, %r191, 255;
	add.s32 	%r193, %r2, %r192;
	ld.shared.u8 	%rs344, [%r193];
	st.shared.u8 	[%r190], %rs344;
	st.shared.u8 	[%r193], %rs342;
	add.s16 	%rs345, %rs344, %rs342;
	cvt.u32.u16 	%r194, %rs345;
	and.b32  	%r195, %r194, 255;
	add.s32 	%r196, %r2, %r195;
	ld.shared.u8 	%r197, [%r196];
	or.b32  	%r198, %r187, %r197;
	shl.b32 	%r199, %r198, 8;
	add.s32 	%r200, %r395, 12;
	and.b32  	%r201, %r200, 255;
	add.s32 	%r202, %r2, %r201;
	ld.shared.u8 	%rs346, [%r202];
	add.s16 	%rs347, %rs346, %rs343;
	cvt.u32.u16 	%r203, %rs347;
	and.b32  	%r204, %r203, 255;
	add.s32 	%r205, %r2, %r204;
	ld.shared.u8 	%rs348, [%r205];
	st.shared.u8 	[%r202], %rs348;
	st.shared.u8 	[%r205], %rs346;
	add.s16 	%rs349, %rs348, %rs346;
	cvt.u32.u16 	%r206, %rs349;
	and.b32  	%r207, %r206, 255;
	add.s32 	%r208, %r2, %r207;
	ld.shared.u8 	%r209, [%r208];
	or.b32  	%r210, %r199, %r209;
	add.s64 	%rd14, %rd13, %rd10;
	st.global.u32 	[%rd14], %r210;
	add.s32 	%r211, %r395, 13;
	and.b32  	%r212, %r211, 255;
	add.s32 	%r213, %r2, %r212;
	ld.shared.u8 	%rs350, [%r213];
	add.s16 	%rs351, %rs350, %rs347;
	cvt.u32.u16 	%r214, %rs351;
	and.b32  	%r215, %r214, 255;
	add.s32 	%r216, %r2, %r215;
	ld.shared.u8 	%rs352, [%r216];
	st.shared.u8 	[%r213], %rs352;
	st.shared.u8 	[%r216], %rs350;
	add.s16 	%rs353, %rs352, %rs350;
	cvt.u32.u16 	%r217, %rs353;
	and.b32  	%r218, %r217, 255;
	add.s32 	%r219, %r2, %r218;
	ld.shared.u8 	%r220, [%r219];
	add.s32 	%r221, %r395, 14;
	and.b32  	%r222, %r221, 255;
	add.s32 	%r223, %r2, %r222;
	ld.shared.u8 	%rs354, [%r223];
	add.s16 	%rs355, %rs354, %rs351;
	cvt.u32.u16 	%r224, %rs355;
	and.b32  	%r225, %r224, 255;
	add.s32 	%r226, %r2, %r225;
	ld.shared.u8 	%rs356, [%r226];
	st.shared.u8 	[%r223], %rs356;
	st.shared.u8 	[%r226], %rs354;
	add.s16 	%rs357, %rs356, %rs354;
	cvt.u32.u16 	%r227, %rs357;
	and.b32  	%r228, %r227, 255;
	add.s32 	%r229, %r2, %r228;
	ld.shared.u8 	%rs358, [%r229];
	shl.b32 	%r230, %r220, 16;
	mul.wide.u16 	%r231, %rs358, 256;
	or.b32  	%r232, %r230, %r231;
	add.s32 	%r233, %r395, 15;
	and.b32  	%r234, %r233, 255;
	add.s32 	%r235, %r2, %r234;
	ld.shared.u8 	%rs359, [%r235];
	add.s16 	%rs360, %rs359, %rs355;
	cvt.u32.u16 	%r236, %rs360;
	and.b32  	%r237, %r236, 255;
	add.s32 	%r238, %r2, %r237;
	ld.shared.u8 	%rs361, [%r238];
	st.shared.u8 	[%r235], %rs361;
	st.shared.u8 	[%r238], %rs359;
	add.s16 	%rs362, %rs361, %rs359;
	cvt.u32.u16 	%r239, %rs362;
	and.b32  	%r240, %r239, 255;
	add.s32 	%r241, %r2, %r240;
	ld.shared.u8 	%r242, [%r241];
	or.b32  	%r243, %r232, %r242;
	shl.b32 	%r244, %r243, 8;
	add.s32 	%r245, %r395, 16;
	and.b32  	%r395, %r245, 255;
	add.s32 	%r246, %r2, %r395;
	ld.shared.u8 	%rs363, [%r246];
	add.s16 	%rs419, %rs363, %rs360;
	cvt.u32.u16 	%r247, %rs419;
	and.b32  	%r397, %r247, 255;
	add.s32 	%r248, %r2, %r397;
	ld.shared.u8 	%rs364, [%r248];
	st.shared.u8 	[%r246], %rs364;
	st.shared.u8 	[%r248], %rs363;
	add.s16 	%rs365, %rs364, %rs363;
	cvt.u32.u16 	%r249, %rs365;
	and.b32  	%r250, %r249, 255;
	add.s32 	%r251, %r2, %r250;
	ld.shared.u8 	%r252, [%r251];
	or.b32  	%r253, %r244, %r252;
	add.s64 	%rd15, %rd14, %rd10;
	st.global.u32 	[%rd15], %r253;
	add.s32 	%r396, %r396, %r11;
	add.s32 	%r391, %r391, 4;
	setp.ne.s32 	%p4, %r391, 0;
	@%p4 bra 	$L__BB0_5;
$L__BB0_6:
	setp.eq.s32 	%p5, %r16, 0;
	@%p5 bra 	$L__BB0_11;
	setp.eq.s32 	%p6, %r16, 1;
	@%p6 bra 	$L__BB0_9;
	cvt.u64.u32 	%rd16, %r11;
	cvt.u16.u32 	%rs366, %r397;
	add.s32 	%r254, %r395, 1;
	and.b32  	%r255, %r254, 255;
	add.s32 	%r256, %r2, %r255;
	ld.shared.u8 	%rs367, [%r256];
	add.s16 	%rs368, %rs367, %rs366;
	cvt.u32.u16 	%r257, %rs368;
	and.b32  	%r258, %r257, 255;
	add.s32 	%r259, %r2, %r258;
	ld.shared.u8 	%rs369, [%r259];
	st.shared.u8 	[%r256], %rs369;
	st.shared.u8 	[%r259], %rs367;
	add.s16 	%rs370, %rs369, %rs367;
	cvt.u32.u16 	%r260, %rs370;
	and.b32  	%r261, %r260, 255;
	add.s32 	%r262, %r2, %r261;
	ld.shared.u8 	%r263, [%r262];
	add.s32 	%r264, %r395, 2;
	and.b32  	%r265, %r264, 255;
	add.s32 	%r266, %r2, %r265;
	ld.shared.u8 	%rs371, [%r266];
	add.s16 	%rs372, %rs371, %rs368;
	cvt.u32.u16 	%r267, %rs372;
	and.b32  	%r268, %r267, 255;
	add.s32 	%r269, %r2, %r268;
	ld.shared.u8 	%rs373, [%r269];
	st.shared.u8 	[%r266], %rs373;
	st.shared.u8 	[%r269], %rs371;
	add.s16 	%rs374, %rs373, %rs371;
	cvt.u32.u16 	%r270, %rs374;
	and.b32  	%r271, %r270, 255;
	add.s32 	%r272, %r2, %r271;
	ld.shared.u8 	%rs375, [%r272];
	shl.b32 	%r273, %r263, 16;
	mul.wide.u16 	%r274, %rs375, 256;
	or.b32  	%r275, %r273, %r274;
	add.s32 	%r276, %r395, 3;
	and.b32  	%r277, %r276, 255;
	add.s32 	%r278, %r2, %r277;
	ld.shared.u8 	%rs376, [%r278];
	add.s16 	%rs377, %rs376, %rs372;
	cvt.u32.u16 	%r279, %rs377;
	and.b32  	%r280, %r279, 255;
	add.s32 	%r281, %r2, %r280;
	ld.shared.u8 	%rs378, [%r281];
	st.shared.u8 	[%r278], %rs378;
	st.shared.u8 	[%r281], %rs376;
	add.s16 	%rs379, %rs378, %rs376;
	cvt.u32.u16 	%r282, %rs379;
	and.b32  	%r283, %r282, 255;
	add.s32 	%r284, %r2, %r283;
	ld.shared.u8 	%r285, [%r284];
	or.b32  	%r286, %r275, %r285;
	shl.b32 	%r287, %r286, 8;
	add.s32 	%r288, %r395, 4;
	and.b32  	%r289, %r288, 255;
	add.s32 	%r290, %r2, %r289;
	ld.shared.u8 	%rs380, [%r290];
	add.s16 	%rs381, %rs380, %rs377;
	cvt.u32.u16 	%r291, %rs381;
	and.b32  	%r292, %r291, 255;
	add.s32 	%r293, %r2, %r292;
	ld.shared.u8 	%rs382, [%r293];
	st.shared.u8 	[%r290], %rs382;
	st.shared.u8 	[%r293], %rs380;
	add.s16 	%rs383, %rs382, %rs380;
	cvt.u32.u16 	%r294, %rs383;
	and.b32  	%r295, %r294, 255;
	add.s32 	%r296, %r2, %r295;
	ld.shared.u8 	%r297, [%r296];
	or.b32  	%r298, %r287, %r297;
	mul.wide.s32 	%rd17, %r396, 4;
	add.s64 	%rd18, %rd2, %rd17;
	st.global.u32 	[%rd18], %r298;
	add.s32 	%r299, %r395, 5;
	and.b32  	%r300, %r299, 255;
	add.s32 	%r301, %r2, %r300;
	ld.shared.u8 	%rs384, [%r301];
	add.s16 	%rs385, %rs384, %rs381;
	cvt.u32.u16 	%r302, %rs385;
	and.b32  	%r303, %r302, 255;
	add.s32 	%r304, %r2, %r303;
	ld.shared.u8 	%rs386, [%r304];
	st.shared.u8 	[%r301], %rs386;
	st.shared.u8 	[%r304], %rs384;
	add.s16 	%rs387, %rs386, %rs384;
	cvt.u32.u16 	%r305, %rs387;
	and.b32  	%r306, %r305, 255;
	add.s32 	%r307, %r2, %r306;
	ld.shared.u8 	%r308, [%r307];
	add.s32 	%r309, %r395, 6;
	and.b32  	%r310, %r309, 255;
	add.s32 	%r311, %r2, %r310;
	ld.shared.u8 	%rs388, [%r311];
	add.s16 	%rs389, %rs388, %rs385;
	cvt.u32.u16 	%r312, %rs389;
	and.b32  	%r313, %r312, 255;
	add.s32 	%r314, %r2, %r313;
	ld.shared.u8 	%rs390, [%r314];
	st.shared.u8 	[%r311], %rs390;
	st.shared.u8 	[%r314], %rs388;
	add.s16 	%rs391, %rs390, %rs388;
	cvt.u32.u16 	%r315, %rs391;
	and.b32  	%r316, %r315, 255;
	add.s32 	%r317, %r2, %r316;
	ld.shared.u8 	%rs392, [%r317];
	shl.b32 	%r318, %r308, 16;
	mul.wide.u16 	%r319, %rs392, 256;
	or.b32  	%r320, %r318, %r319;
	add.s32 	%r321, %r395, 7;
	and.b32  	%r322, %r321, 255;
	add.s32 	%r323, %r2, %r322;
	ld.shared.u8 	%rs393, [%r323];
	add.s16 	%rs394, %rs393, %rs389;
	cvt.u32.u16 	%r324, %rs394;
	and.b32  	%r325, %r324, 255;
	add.s32 	%r326, %r2, %r325;
	ld.shared.u8 	%rs395, [%r326];
	st.shared.u8 	[%r323], %rs395;
	st.shared.u8 	[%r326], %rs393;
	add.s16 	%rs396, %rs395, %rs393;
	cvt.u32.u16 	%r327, %rs396;
	and.b32  	%r328, %r327, 255;
	add.s32 	%r329, %r2, %r328;
	ld.shared.u8 	%r330, [%r329];
	or.b32  	%r331, %r320, %r330;
	shl.b32 	%r332, %r331, 8;
	add.s32 	%r333, %r395, 8;
	and.b32  	%r395, %r333, 255;
	add.s32 	%r334, %r2, %r395;
	ld.shared.u8 	%rs397, [%r334];
	add.s16 	%rs398, %rs397, %rs394;
	cvt.u32.u16 	%r335, %rs398;
	and.b32  	%r397, %r335, 255;
	add.s32 	%r336, %r2, %r397;
	ld.shared.u8 	%rs399, [%r336];
	st.shared.u8 	[%r334], %rs399;
	st.shared.u8 	[%r336], %rs397;
	add.s16 	%rs400, %rs399, %rs397;
	cvt.u32.u16 	%r337, %rs400;
	and.b32  	%r338, %r337, 255;
	add.s32 	%r339, %r2, %r338;
	ld.shared.u8 	%r340, [%r339];
	or.b32  	%r341, %r332, %r340;
	add.s64 	%rd19, %rd18, %rd16;
	st.global.u32 	[%rd19], %r341;
	add.s32 	%r396, %r396, %r6;
$L__BB0_9:
	and.b32  	%r342, %r34, 1;
	setp.eq.b32 	%p7, %r342, 1;
	not.pred 	%p8, %p7;
	@%p8 bra 	$L__BB0_11;
	cvt.u16.u32 	%rs401, %r397;
	add.s32 	%r343, %r395, 1;
	and.b32  	%r344, %r343, 255;
	add.s32 	%r345, %r2, %r344;
	ld.shared.u8 	%rs402, [%r345];
	add.s16 	%rs403, %rs402, %rs401;
	cvt.u32.u16 	%r346, %rs403;
	and.b32  	%r347, %r346, 255;
	add.s32 	%r348, %r2, %r347;
	ld.shared.u8 	%rs404, [%r348];
	st.shared.u8 	[%r345], %rs404;
	st.shared.u8 	[%r348], %rs402;
	add.s16 	%rs405, %rs404, %rs402;
	cvt.u32.u16 	%r349, %rs405;
	and.b32  	%r350, %r349, 255;
	add.s32 	%r351, %r2, %r350;
	ld.shared.u8 	%r352, [%r351];
	add.s32 	%r353, %r395, 2;
	and.b32  	%r354, %r353, 255;
	add.s32 	%r355, %r2, %r354;
	ld.shared.u8 	%rs406, [%r355];
	add.s16 	%rs407, %rs406, %rs403;
	cvt.u32.u16 	%r356, %rs407;
	and.b32  	%r357, %r356, 255;
	add.s32 	%r358, %r2, %r357;
	ld.shared.u8 	%rs408, [%r358];
	st.shared.u8 	[%r355], %rs408;
	st.shared.u8 	[%r358], %rs406;
	add.s16 	%rs409, %rs408, %rs406;
	cvt.u32.u16 	%r359, %rs409;
	and.b32  	%r360, %r359, 255;
	add.s32 	%r361, %r2, %r360;
	ld.shared.u8 	%rs410, [%r361];
	shl.b32 	%r362, %r352, 16;
	mul.wide.u16 	%r363, %rs410, 256;
	or.b32  	%r364, %r362, %r363;
	add.s32 	%r365, %r395, 3;
	and.b32  	%r366, %r365, 255;
	add.s32 	%r367, %r2, %r366;
	ld.shared.u8 	%rs411, [%r367];
	add.s16 	%rs412, %rs411, %rs407;
	cvt.u32.u16 	%r368, %rs412;
	and.b32  	%r369, %r368, 255;
	add.s32 	%r370, %r2, %r369;
	ld.shared.u8 	%rs413, [%r370];
	st.shared.u8 	[%r367], %rs413;
	st.shared.u8 	[%r370], %rs411;
	add.s16 	%rs414, %rs413, %rs411;
	cvt.u32.u16 	%r371, %rs414;
	and.b32  	%r372, %r371, 255;
	add.s32 	%r373, %r2, %r372;
	ld.shared.u8 	%r374, [%r373];
	or.b32  	%r375, %r364, %r374;
	shl.b32 	%r376, %r375, 8;
	add.s32 	%r377, %r395, 4;
	and.b32  	%r378, %r377, 255;
	add.s32 	%r379, %r2, %r378;
	ld.shared.u8 	%rs415, [%r379];
	add.s16 	%rs416, %rs415, %rs412;
	cvt.u32.u16 	%r380, %rs416;
	and.b32  	%r381, %r380, 255;
	add.s32 	%r382, %r2, %r381;
	ld.shared.u8 	%rs417, [%r382];
	st.shared.u8 	[%r379], %rs417;
	st.shared.u8 	[%r382], %rs415;
	add.s16 	%rs418, %rs417, %rs415;
	cvt.u32.u16 	%r383, %rs418;
	and.b32  	%r384, %r383, 255;
	add.s32 	%r385, %r2, %r384;
	ld.shared.u8 	%r386, [%r385];
	or.b32  	%r387, %r376, %r386;
	mul.wide.s32 	%rd20, %r396, 4;
	add.s64 	%rd21, %rd2, %rd20;
	st.global.u32 	[%rd21], %r387;
$L__BB0_11:
	ret;

}


// ===== COMPILED SASS (sm_100) =====

	.target	sm_100

	.elftype	@"ET_EXEC"


//--------------------- .note.nv.tkinfo           --------------------------
	.section	.note.nv.tkinfo,"",@"SHT_NOTE"
	.sectionflags	@"SHF_NOTE_NV_TKINFO"
	.tkinfo
        /*0018*/ 	.word	0x00000002
        /*0030*/ 	.string	""
        /*0030*/ 	.string	"ptxas"
        /*0030*/ 	.string	"Cuda compilation tools, release 13.0, V13.0.88"
        /*0030*/ 	.string	"Build cuda_13.0.r13.0/compiler.36424714_0"
        /*0030*/ 	.string	"-arch sm_100 -m 64 "



//--------------------- .note.nv.cuinfo           --------------------------
	.section	.note.nv.cuinfo,"",@"SHT_NOTE"
	.sectionflags	@"SHF_NOTE_NV_CUINFO"
        /*0018*/ 	.short	0x0002
        /*001a*/ 	.short	0x0064
        /*001c*/ 	.short	0x0082
	.zero		2


//--------------------- .nv.info                  --------------------------
	.section	.nv.info,"",@"SHT_CUDA_INFO"
	.align	4


	//----- nvinfo : EIATTR_REGCOUNT
	.align		4
        /*0000*/ 	.byte	0x04, 0x2f
        /*0002*/ 	.short	(.L_1 - .L_0)
	.align		4
.L_0:
        /*0004*/ 	.word	index@(_Z12RandomGPURC4PjiS_)
        /*0008*/ 	.word	0x00000020


	//----- nvinfo : EIATTR_FRAME_SIZE
	.align		4
.L_1:
        /*000c*/ 	.byte	0x04, 0x11
        /*000e*/ 	.short	(.L_3 - .L_2)
	.align		4
.L_2:
        /*0010*/ 	.word	index@(_Z12RandomGPURC4PjiS_)
        /*0014*/ 	.word	0x00000000


	//----- nvinfo : EIATTR_MIN_STACK_SIZE
	.align		4
.L_3:
        /*0018*/ 	.byte	0x04, 0x12
        /*001a*/ 	.short	(.L_5 - .L_4)
	.align		4
.L_4:
        /*001c*/ 	.word	index@(_Z12RandomGPURC4PjiS_)
        /*0020*/ 	.word	0x00000000
.L_5:


//--------------------- .nv.compat                --------------------------
	.section	.nv.compat,"",@"SHT_CUDA_COMPAT_INFO"
	.align	4
        /*0000*/ 	.byte	0x02, 0x09, 0x00, 0x00, 0x02, 0x02, 0x01, 0x00, 0x02, 0x05, 0x05, 0x00, 0x03, 0x07, 0x01, 0x01
        /*0010*/ 	.byte	0x02, 0x03, 0x00, 0x00, 0x02, 0x06, 0x01, 0x00, 0x04, 0x0b, 0x08, 0x00, 0x09, 0x00, 0x00, 0x00
        /*0020*/ 	.byte	0x00, 0x00, 0x00, 0x00


//--------------------- .nv.info._Z12RandomGPURC4PjiS_ --------------------------
	.section	.nv.info._Z12RandomGPURC4PjiS_,"",@"SHT_CUDA_INFO"
	.sectionflags	@""
	.align	4


	//----- nvinfo : EIATTR_CUDA_API_VERSION
	.align		4
        /*0000*/ 	.byte	0x04, 0x37
        /*0002*/ 	.short	(.L_7 - .L_6)
.L_6:
        /*0004*/ 	.word	0x00000082


	//----- nvinfo : EIATTR_KPARAM_INFO
	.align		4
.L_7:
        /*0008*/ 	.byte	0x04, 0x17
        /*000a*/ 	.short	(.L_9 - .L_8)
.L_8:
        /*000c*/ 	.word	0x00000000
        /*0010*/ 	.short	0x0002
        /*0012*/ 	.short	0x0010
        /*0014*/ 	.byte	0x00, 0xf5, 0x21, 0x00


	//----- nvinfo : EIATTR_KPARAM_INFO
	.align		4
.L_9:
        /*0018*/ 	.byte	0x04, 0x17
        /*001a*/ 	.short	(.L_11 - .L_10)
.L_10:
        /*001c*/ 	.word	0x00000000
        /*0020*/ 	.short	0x0001
        /*0022*/ 	.short	0x0008
        /*0024*/ 	.byte	0x00, 0xf0, 0x11, 0x00


	//----- nvinfo : EIATTR_KPARAM_INFO
	.align		4
.L_11:
        /*0028*/ 	.byte	0x04, 0x17
        /*002a*/ 	.short	(.L_13 - .L_12)
.L_12:
        /*002c*/ 	.word	0x00000000
        /*0030*/ 	.short	0x0000
        /*0032*/ 	.short	0x0000
        /*0034*/ 	.byte	0x00, 0xf5, 0x21, 0x00


	//----- nvinfo : EIATTR_SPARSE_MMA_MASK
	.align		4
.L_13:
        /*0038*/ 	.byte	0x03, 0x50
        /*003a*/ 	.short	0x0000


	//----- nvinfo : EIATTR_MAXREG_COUNT
	.align		4
        /*003c*/ 	.byte	0x03, 0x1b
        /*003e*/ 	.short	0x00ff


	//----- nvinfo : EIATTR_MERCURY_ISA_VERSION
	.align		4
        /*0040*/ 	.byte	0x03, 0x5f
        /*0042*/ 	.short	0x0101


	//----- nvinfo : EIATTR_VRC_CTA_INIT_COUNT
	.align		4
        /*0044*/ 	.byte	0x02, 0x4a
	.zero		1
	.zero		1


	//----- nvinfo : EIATTR_EXIT_INSTR_OFFSETS
	.align		4
        /*0048*/ 	.byte	0x04, 0x1c
        /*004a*/ 	.short	(.L_15 - .L_14)


	//   ....[0]....
.L_14:
        /*004c*/ 	.word	0x00002cd0


	//   ....[1]....
        /*0050*/ 	.word	0x00003c50


	//   ....[2]....
        /*0054*/ 	.word	0x000043f0


	//   ....[3]....
        /*0058*/ 	.word	0x000047a0


	//----- nvinfo : EIATTR_CBANK_PARAM_SIZE
	.align		4
.L_15:
        /*005c*/ 	.byte	0x03, 0x19
        /*005e*/ 	.short	0x0018


	//----- nvinfo : EIATTR_PARAM_CBANK
	.align		4
        /*0060*/ 	.byte	0x04, 0x0a
        /*0062*/ 	.short	(.L_17 - .L_16)
	.align		4
.L_16:
        /*0064*/ 	.word	index@(.nv.constant0._Z12RandomGPURC4PjiS_)
        /*0068*/ 	.short	0x0380
        /*006a*/ 	.short	0x0018


	//----- nvinfo : EIATTR_SW_WAR
	.align		4
.L_17:
        /*006c*/ 	.byte	0x04, 0x36
        /*006e*/ 	.short	(.L_19 - .L_18)
.L_18:
        /*0070*/ 	.word	0x00000008
.L_19:


//--------------------- .nv.callgraph             --------------------------
	.section	.nv.callgraph,"",@"SHT_CUDA_CALLGRAPH"
	.align	4
	.sectionentsize	8
	.align		4
        /*0000*/ 	.word	0x00000000
	.align		4
        /*0004*/ 	.word	0xffffffff
	.align		4
        /*0008*/ 	.word	0x00000000
	.align		4
        /*000c*/ 	.word	0xfffffffe
	.align		4
        /*0010*/ 	.word	0x00000000
	.align		4
        /*0014*/ 	.word	0xfffffffd
	.align		4
        /*0018*/ 	.word	0x00000000
	.align		4
        /*001c*/ 	.word	0xfffffffc


//--------------------- .text._Z12RandomGPURC4PjiS_ --------------------------
	.section	.text._Z12RandomGPURC4PjiS_,"ax",@progbits
	.align	128
        .global         _Z12RandomGPURC4PjiS_
        .type           _Z12RandomGPURC4PjiS_,@function
        .size           _Z12RandomGPURC4PjiS_,(.L_x_5 - _Z12RandomGPURC4PjiS_)
        .other          _Z12RandomGPURC4PjiS_,@"STO_CUDA_ENTRY STV_DEFAULT"
_Z12RandomGPURC4PjiS_:
.text._Z12RandomGPURC4PjiS_:
[----:B------:R-:W-:Y:S01]  /*0000*/  LDC R1, c[0x0][0x37c] ;  /* 0x0000df00ff017b82 */ /* 0x000fe20000000800 */
[----:B------:R-:W0:Y:S07]  /*0010*/  S2R R6, SR_TID.X ;  /* 0x0000000000067919 */ /* 0x000e2e0000002100 */
[----:B------:R-:W1:Y:S01]  /*0020*/  S2UR UR5, SR_CgaCtaId ;  /* 0x00000000000579c3 */ /* 0x000e620000008800 */
[----:B------:R-:W-:Y:S01]  /*0030*/  UMOV UR4, 0x400 ;  /* 0x0000040000047882 */ /* 0x000fe20000000000 */
[----:B------:R-:W-:-:S02]  /*0040*/  IMAD.MOV.U32 R8, RZ, RZ, 0x6 ;  /* 0x00000006ff087424 */ /* 0x000fc400078e00ff */
[----:B------:R-:W-:Y:S02]  /*0050*/  HFMA2 R5, -RZ, RZ, 0, 2.384185791015625e-07 ;  /* 0x00000004ff057431 */ /* 0x000fe400000001ff */
[----:B------:R-:W-:Y:S02]  /*0060*/  IMAD.MOV.U32 R2, RZ, RZ, 0x1 ;  /* 0x00000001ff027424 */ /* 0x000fe400078e00ff */
[----:B------:R-:W-:Y:S02]  /*0070*/  HFMA2 R13, -RZ, RZ, 0, 1.50203704833984375e-05 ;  /* 0x000000fcff0d7431 */ /* 0x000fe400000001ff */
[----:B------:R-:W-:Y:S01]  /*0080*/  IMAD.MOV.U32 R4, RZ, RZ, 0x3 ;  /* 0x00000003ff047424 */ /* 0x000fe200078e00ff */
[----:B------:R-:W2:Y:S01]  /*0090*/  LDCU.64 UR8, c[0x0][0x358] ;  /* 0x00006b00ff0877ac */ /* 0x000ea20008000a00 */
[----:B------:R-:W-:Y:S02]  /*00a0*/  IMAD.MOV.U32 R10, RZ, RZ, 0xa ;  /* 0x0000000aff0a7424 */ /* 0x000fe400078e00ff */
[----:B------:R-:W-:-:S02]  /*00b0*/  IMAD.MOV.U32 R11, RZ, RZ, 0xf ;  /* 0x0000000fff0b7424 */ /* 0x000fc400078e00ff */
[----:B------:R-:W-:Y:S02]  /*00c0*/  IMAD.MOV.U32 R3, RZ, RZ, 0x2 ;  /* 0x00000002ff037424 */ /* 0x000fe400078e00ff */
[----:B------:R-:W-:Y:S02]  /*00d0*/  IMAD.MOV.U32 R9, RZ, RZ, 0x7 ;  /* 0x00000007ff097424 */ /* 0x000fe400078e00ff */
[----:B------:R-:W-:Y:S02]  /*00e0*/  IMAD.MOV.U32 R7, RZ, RZ, 0x5 ;  /* 0x00000005ff077424 */ /* 0x000fe400078e00ff */
[----:B------:R-:W-:Y:S02]  /*00f0*/  IMAD.MOV.U32 R12, RZ, RZ, 0x23 ;  /* 0x00000023ff0c7424 */ /* 0x000fe400078e00ff */
[----:B------:R-:W-:Y:S01]  /*0100*/  IMAD.MOV.U32 R14, RZ, RZ, 0xfe ;  /* 0x000000feff0e7424 */ /* 0x000fe200078e00ff */
[----:B-1----:R-:W-:-:S06]  /*0110*/  ULEA UR4, UR5, UR4, 0x18 ;  /* 0x0000000405047291 */ /* 0x002fcc000f8ec0ff */
[----:B0-----:R-:W-:-:S05]  /*0120*/  LEA R0, R6, UR4, 0x8 ;  /* 0x0000000406007c11 */ /* 0x001fca000f8e40ff */
[----:B------:R-:W0:Y:S01]  /*0130*/  S2UR UR4, SR_CTAID.X ;  /* 0x00000000000479c3 */ /* 0x000e220000002500 */
[----:B------:R1:W-:Y:S04]  /*0140*/  STS.U8 [R0+0x6], R8 ;  /* 0x0000060800007388 */ /* 0x0003e80000000000 */
[----:B------:R3:W-:Y:S04]  /*0150*/  STS.U8 [R0+0x1], R2 ;  /* 0x0000010200007388 */ /* 0x0007e80000000000 */
[----:B------:R4:W-:Y:S01]  /*0160*/  STS.U8 [R0+0x3], R4 ;  /* 0x0000030400007388 */ /* 0x0009e20000000000 */
[----:B-1----:R-:W-:-:S03]  /*0170*/  IMAD.MOV.U32 R8, RZ, RZ, 0xd ;  /* 0x0000000dff087424 */ /* 0x002fc600078e00ff */
[----:B------:R1:W-:Y:S01]  /*0180*/  STS.U8 [R0+0x2], R3 ;  /* 0x0000020300007388 */ /* 0x0003e20000000000 */
[----:B---3--:R-:W-:-:S03]  /*0190*/  MOV R2, 0x8 ;  /* 0x0000000800027802 */ /* 0x008fc60000000f00 */
[----:B------:R3:W-:Y:S01]  /*01a0*/  STS.U8 [R0+0xd], R8 ;  /* 0x00000d0800007388 */ /* 0x0007e20000000000 */
[----:B----4-:R-:W-:Y:S01]  /*01b0*/  PRMT R4, R10, 0x7610, R4 ;  /* 0x000076100a047816 */ /* 0x010fe20000000004 */
[----:B------:R-:W-:Y:S02]  /*01c0*/  IMAD.MOV.U32 R10, RZ, RZ, 0xe ;  /* 0x0000000eff0a7424 */ /* 0x000fe400078e00ff */
[----:B------:R4:W-:Y:S01]  /*01d0*/  STS.U8 [R0+0x8], R2 ;  /* 0x0000080200007388 */ /* 0x0009e20000000000 */
[----:B-1----:R-:W-:-:S03]  /*01e0*/  IMAD.MOV.U32 R3, RZ, RZ, 0x9 ;  /* 0x00000009ff037424 */ /* 0x002fc600078e00ff */
[----:B------:R1:W-:Y:S01]  /*01f0*/  STS.U8 [R0+0x4], R5 ;  /* 0x0000040500007388 */ /* 0x0003e20000000000 */
[----:B---3--:R-:W-:-:S03]  /*0200*/  HFMA2 R8, -RZ, RZ, 0, 1.1920928955078125e-06 ;  /* 0x00000014ff087431 */ /* 0x008fc600000001ff */
[----:B------:R3:W-:Y:S01]  /*0210*/  STS.U8 [R0+0x7], R9 ;  /* 0x0000070900007388 */ /* 0x0007e20000000000 */
[----:B----4-:R-:W-:Y:S01]  /*0220*/  PRMT R2, R11, 0x7610, R2 ;  /* 0x000076100b027816 */ /* 0x010fe20000000002 */
[----:B------:R-:W-:Y:S02]  /*0230*/  IMAD.MOV.U32 R11, RZ, RZ, 0x13 ;  /* 0x00000013ff0b7424 */ /* 0x000fe400078e00ff */
[----:B------:R4:W-:Y:S01]  /*0240*/  STS.U8 [R0+0x9], R3 ;  /* 0x0000090300007388 */ /* 0x0009e20000000000 */
[----:B-1----:R-:W-:-:S03]  /*0250*/  IMAD.MOV.U32 R5, RZ, RZ, 0xb ;  /* 0x0000000bff057424 */ /* 0x002fc600078e00ff */
[----:B------:R1:W-:Y:S01]  /*0260*/  STS.U8 [R0+0xf], R2 ;  /* 0x00000f0200007388 */ /* 0x0003e20000000000 */
[----:B---3--:R-:W-:Y:S01]  /*0270*/  PRMT R9, R10, 0x7610, R9 ;  /* 0x000076100a097816 */ /* 0x008fe20000000009 */
[----:B------:R-:W-:Y:S02]  /*0280*/  IMAD.MOV.U32 R10, RZ, RZ, 0x12 ;  /* 0x00000012ff0a7424 */ /* 0x000fe400078e00ff */
[----:B------:R3:W-:Y:S01]  /*0290*/  STS.U8 [R0+0xb], R5 ;  /* 0x00000b0500007388 */ /* 0x0007e20000000000 */
[----:B----4-:R-:W-:-:S03]  /*02a0*/  MOV R3, 0x10 ;  /* 0x0000001000037802 */ /* 0x010fc60000000f00 */
[----:B------:R4:W-:Y:S01]  /*02b0*/  STS.U8 [R0+0xe], R9 ;  /* 0x00000e0900007388 */ /* 0x0009e20000000000 */
[----:B-1----:R-:W-:Y:S01]  /*02c0*/  PRMT R2, R8, 0x7610, R2 ;  /* 0x0000761008027816 */ /* 0x002fe20000000002 */
[----:B------:R-:W-:Y:S02]  /*02d0*/  IMAD.MOV.U32 R8, RZ, RZ, 0x15 ;  /* 0x00000015ff087424 */ /* 0x000fe400078e00ff */
[----:B------:R1:W-:Y:S01]  /*02e0*/  STS.U8 [R0+0x10], R3 ;  /* 0x0000100300007388 */ /* 0x0003e20000000000 */
[----:B---3--:R-:W-:Y:S01]  /*02f0*/  PRMT R5, R10, 0x7610, R5 ;  /* 0x000076100a057816 */ /* 0x008fe20000000005 */
[----:B------:R-:W-:Y:S02]  /*0300*/  IMAD.MOV.U32 R10, RZ, RZ, 0x17 ;  /* 0x00000017ff0a7424 */ /* 0x000fe400078e00ff */
[----:B------:R3:W-:Y:S01]  /*0310*/  STS.U8 [R0+0x15], R8 ;  /* 0x0000150800007388 */ /* 0x0007e20000000000 */
[----:B----4-:R-:W-:-:S03]  /*0320*/  IMAD.MOV.U32 R9, RZ, RZ, 0x16 ;  /* 0x00000016ff097424 */ /* 0x010fc600078e00ff */
[----:B------:R4:W-:Y:S01]  /*0330*/  STS.U8 [R0+0xa], R4 ;  /* 0x00000a0400007388 */ /* 0x0009e20000000000 */
[----:B-1----:R-:W-:Y:S01]  /*0340*/  PRMT R3, R10, 0x7610, R3 ;  /* 0x000076100a037816 */ /* 0x002fe20000000003 */
[----:B------:R-:W-:Y:S02]  /*0350*/  IMAD.MOV.U32 R10, RZ, RZ, 0x1e ;  /* 0x0000001eff0a7424 */ /* 0x000fe400078e00ff */
[----:B------:R1:W-:Y:S01]  /*0360*/  STS.U8 [R0+0x16], R9 ;  /* 0x0000160900007388 */ /* 0x0003e20000000000 */
[----:B---3--:R-:W-:-:S03]  /*0370*/  HFMA2 R8, -RZ, RZ, 0, 1.6689300537109375e-06 ;  /* 0x0000001cff087431 */ /* 0x008fc600000001ff */
[----:B------:R3:W-:Y:S01]  /*0380*/  STS.U8 [R0+0x5], R7 ;  /* 0x0000050700007388 */ /* 0x0007e20000000000 */
[----:B----4-:R-:W-:-:S03]  /*0390*/  IMAD.MOV.U32 R4, RZ, RZ, 0x11 ;  /* 0x00000011ff047424 */ /* 0x010fc600078e00ff */
[----:B------:R4:W-:Y:S01]  /*03a0*/  STS.U8 [R0+0x12], R5 ;  /* 0x0000120500007388 */ /* 0x0009e20000000000 */
[----:B-1----:R-:W-:-:S03]  /*03b0*/  IMAD.MOV.U32 R9, RZ, RZ, 0x1d ;  /* 0x0000001dff097424 */ /* 0x002fc600078e00ff */
[----:B------:R1:W-:Y:S01]  /*03c0*/  STS.U8 [R0+0x17], R3 ;  /* 0x0000170300007388 */ /* 0x0003e20000000000 */
[----:B---3--:R-:W-:-:S03]  /*03d0*/  HFMA2 R7, -RZ, RZ, 0, 7.152557373046875e-07 ;  /* 0x0000000cff077431 */ /* 0x008fc600000001ff */
[----:B------:R3:W-:Y:S01]  /*03e0*/  STS.U8 [R0+0x14], R2 ;  /* 0x0000140200007388 */ /* 0x0007e20000000000 */
[----:B----4-:R-:W-:-:S03]  /*03f0*/  IMAD.MOV.U32 R5, RZ, RZ, 0x19 ;  /* 0x00000019ff057424 */ /* 0x010fc600078e00ff */
[----:B------:R4:W-:Y:S01]  /*0400*/  STS.U8 [R0+0x11], R4 ;  /* 0x0000110400007388 */ /* 0x0009e20000000000 */
[----:B-1----:R-:W-:Y:S02]  /*0410*/  PRMT R3, R8, 0x7610, R3 ;  /* 0x0000761008037816 */ /* 0x002fe40000000003 */
[----:B------:R-:W-:Y:S01]  /*0420*/  PRMT R8, R9, 0x7610, R8 ;  /* 0x0000761009087816 */ /* 0x000fe20000000008 */
[----:B------:R1:W-:Y:S01]  /*0430*/  STS.U8 [R0+0x19], R5 ;  /* 0x0000190500007388 */ /* 0x0003e20000000000 */
[----:B---3--:R-:W-:Y:S01]  /*0440*/  IMAD.MOV.U32 R2, RZ, RZ, 0x1a ;  /* 0x0000001aff027424 */ /* 0x008fe200078e00ff */
[----:B------:R-:W-:Y:S01]  /*0450*/  PRMT R9, R10, 0x7610, R9 ;  /* 0x000076100a097816 */ /* 0x000fe20000000009 */
[----:B------:R-:W-:Y:S01]  /*0460*/  IMAD.MOV.U32 R10, RZ, RZ, 0x21 ;  /* 0x00000021ff0a7424 */ /* 0x000fe200078e00ff */
[----:B------:R3:W-:Y:S01]  /*0470*/  STS.U8 [R0+0xc], R7 ;  /* 0x00000c0700007388 */ /* 0x0007e20000000000 */
[----:B----4-:R-:W-:-:S03]  /*0480*/  MOV R4, 0x18 ;  /* 0x0000001800047802 */ /* 0x010fc60000000f00 */
[----:B------:R4:W-:Y:S01]  /*0490*/  STS.U8 [R0+0x1a], R2 ;  /* 0x00001a0200007388 */ /* 0x0009e20000000000 */
[----:B-1----:R-:W-:-:S03]  /*04a0*/  MOV R5, 0x20 ;  /* 0x0000002000057802 */ /* 0x002fc60000000f00 */
[----:B------:R1:W-:Y:S01]  /*04b0*/  STS.U8 [R0+0x18], R4 ;  /* 0x0000180400007388 */ /* 0x0003e20000000000 */
[----:B---3--:R-:W-:Y:S01]  /*04c0*/  PRMT R7, R11, 0x7610, R7 ;  /* 0x000076100b077816 */ /* 0x008fe20000000007 */
[----:B------:R-:W-:Y:S02]  /*04d0*/  IMAD.MOV.U32 R11, RZ, RZ, 0x22 ;  /* 0x00000022ff0b7424 */ /* 0x000fe400078e00ff */
[----:B------:R3:W-:Y:S01]  /*04e0*/  STS.U8 [R0+0x1d], R8 ;  /* 0x00001d0800007388 */ /* 0x0007e20000000000 */
[----:B----4-:R-:W-:Y:S02]  /*04f0*/  PRMT R2, R5, 0x7610, R2 ;  /* 0x0000761005027816 */ /* 0x010fe40000000002 */
[----:B------:R-:W-:Y:S01]  /*0500*/  PRMT R5, R10, 0x7610, R5 ;  /* 0x000076100a057816 */ /* 0x000fe20000000005 */
[----:B------:R-:W-:Y:S01]  /*0510*/  IMAD.MOV.U32 R10, RZ, RZ, 0x26 ;  /* 0x00000026ff0a7424 */ /* 0x000fe200078e00ff */
[----:B------:R4:W-:Y:S01]  /*0520*/  STS.U8 [R0+0x13], R7 ;  /* 0x0000130700007388 */ /* 0x0009e20000000000 */
[----:B-1----:R-:W-:-:S03]  /*0530*/  IMAD.MOV.U32 R4, RZ, RZ, 0x1f ;  /* 0x0000001fff047424 */ /* 0x002fc600078e00ff */
[----:B------:R1:W-:Y:S01]  /*0540*/  STS.U8 [R0+0x1e], R9 ;  /* 0x00001e0900007388 */ /* 0x0003e20000000000 */
[----:B---3--:R-:W-:-:S03]  /*0550*/  HFMA2 R8, -RZ, RZ, 0, 2.1457672119140625e-06 ;  /* 0x00000024ff087431 */ /* 0x008fc600000001ff */
[----:B------:R3:W-:Y:S01]  /*0560*/  STS.U8 [R0+0x1f], R4 ;  /* 0x00001f0400007388 */ /* 0x0007e20000000000 */
[----:B----4-:R-:W-:-:S03]  /*0570*/  IMAD.MOV.U32 R7, RZ, RZ, 0x1b ;  /* 0x0000001bff077424 */ /* 0x010fc600078e00ff */
[----:B------:R4:W-:Y:S01]  /*0580*/  STS.U8 [R0+0x1c], R3 ;  /* 0x00001c0300007388 */ /* 0x0009e20000000000 */
[----:B-1----:R-:W-:-:S03]  /*0590*/  IMAD.MOV.U32 R9, RZ, RZ, 0x25 ;  /* 0x00000025ff097424 */ /* 0x002fc600078e00ff */
[----:B------:R1:W-:Y:S01]  /*05a0*/  STS.U8 [R0+0x1b], R7 ;  /* 0x00001b0700007388 */ /* 0x0003e20000000000 */
[----:B---3--:R-:W-:Y:S01]  /*05b0*/  PRMT R4, R10, 0x7610, R4 ;  /* 0x000076100a047816 */ /* 0x008fe20000000004 */
[----:B------:R-:W-:Y:S02]  /*05c0*/  IMAD.MOV.U32 R10, RZ, RZ, 0x2b ;  /* 0x0000002bff0a7424 */ /* 0x000fe400078e00ff */
[----:B------:R3:W-:Y:S01]  /*05d0*/  STS.U8 [R0+0x21], R5 ;  /* 0x0000210500007388 */ /* 0x0007e20000000000 */
[----:B----4-:R-:W-:Y:S01]  /*05e0*/  PRMT R3, R12, 0x7610, R3 ;  /* 0x000076100c037816 */ /* 0x010fe20000000003 */
[----:B------:R-:W-:Y:S02]  /*05f0*/  IMAD.MOV.U32 R12, RZ, RZ, 0x37 ;  /* 0x00000037ff0c7424 */ /* 0x000fe400078e00ff */
[----:B------:R4:W-:Y:S01]  /*0600*/  STS.U8 [R0+0x26], R4 ;  /* 0x0000260400007388 */ /* 0x0009e20000000000 */
[----:B-1----:R-:W-:Y:S01]  /*0610*/  PRMT R7, R11, 0x7610, R7 ;  /* 0x000076100b077816 */ /* 0x002fe20000000007 */
[----:B------:R-:W-:-:S02]  /*0620*/  IMAD.MOV.U32 R11, RZ, RZ, 0x27 ;  /* 0x00000027ff0b7424 */ /* 0x000fc400078e00ff */
[----:B------:R1:W-:Y:S01]  /*0630*/  STS.U8 [R0+0x25], R9 ;  /* 0x0000250900007388 */ /* 0x0003e20000000000 */
[----:B---3--:R-:W-:-:S03]  /*0640*/  MOV R5, 0x28 ;  /* 0x0000002800057802 */ /* 0x008fc60000000f00 */
[----:B------:R3:W-:Y:S01]  /*0650*/  STS.U8 [R0+0x23], R3 ;  /* 0x0000230300007388 */ /* 0x0007e20000000000 */
[----:B----4-:R-:W-:-:S03]  /*0660*/  IMAD.MOV.U32 R4, RZ, RZ, 0x2d ;  /* 0x0000002dff047424 */ /* 0x010fc600078e00ff */
[----:B------:R4:W-:Y:S01]  /*0670*/  STS.U8 [R0+0x20], R2 ;  /* 0x0000200200007388 */ /* 0x0009e20000000000 */
[----:B-1----:R-:W-:-:S03]  /*0680*/  HFMA2 R9, -RZ, RZ, 0, 2.6226043701171875e-06 ;  /* 0x0000002cff097431 */ /* 0x002fc600000001ff */
        /* <DEDUP_REMOVED lines=10> */
[----:B---3--:R-:W-:-:S03]  /*0730*/  HFMA2 R4, -RZ, RZ, 0, 3.0994415283203125e-06 ;  /* 0x00000034ff047431 */ /* 0x008fc600000001ff */
        /* <DEDUP_REMOVED lines=11> */
[----:B-1----:R-:W-:Y:S02]  /*07f0*/  PRMT R3, R4, 0x7610, R3 ;  /* 0x0000761004037816 */ /* 0x002fe40000000003 */
[----:B------:R-:W-:Y:S01]  /*0800*/  PRMT R4, R10, 0x7610, R4 ;  /* 0x000076100a047816 */ /* 0x000fe20000000004 */
[----:B------:R-:W-:Y:S01]  /*0810*/  IMAD.MOV.U32 R10, RZ, RZ, 0x3a ;  /* 0x0000003aff0a7424 */ /* 0x000fe200078e00ff */
[----:B------:R1:W-:Y:S01]  /*0820*/  STS.U8 [R0+0x2f], R9 ;  /* 0x00002f0900007388 */ /* 0x0003e20000000000 */
[----:B---3--:R-:W-:-:S02]  /*0830*/  IMAD.MOV.U32 R7, RZ, RZ, 0x31 ;  /* 0x00000031ff077424 */ /* 0x008fc400078e00ff */
[----:B----4-:R-:W-:Y:S01]  /*0840*/  IMAD.MOV.U32 R2, RZ, RZ, 0x33 ;  /* 0x00000033ff027424 */ /* 0x010fe200078e00ff */
[----:B------:R3:W-:Y:S04]  /*0850*/  STS.U8 [R0+0x29], R5 ;  /* 0x0000290500007388 */ /* 0x0007e80000000000 */
[----:B------:R4:W-:Y:S01]  /*0860*/  STS.U8 [R0+0x31], R7 ;  /* 0x0000310700007388 */ /* 0x0009e20000000000 */
[----:B-1----:R-:W-:Y:S01]  /*0870*/  PRMT R9, R11, 0x7610, R9 ;  /* 0x000076100b097816 */ /* 0x002fe20000000009 */
[----:B------:R-:W-:Y:S02]  /*0880*/  IMAD.MOV.U32 R11, RZ, RZ, 0x3b ;  /* 0x0000003bff0b7424 */ /* 0x000fe400078e00ff */
[----:B------:R1:W-:Y:S01]  /*0890*/  STS.U8 [R0+0x33], R2 ;  /* 0x0000330200007388 */ /* 0x0003e20000000000 */
[----:B---3--:R-:W-:-:S03]  /*08a0*/  MOV R5, 0x30 ;  /* 0x0000003000057802 */ /* 0x008fc60000000f00 */
        /* <DEDUP_REMOVED lines=14> */
[----:B---3--:R-:W-:-:S03]  /*0990*/  IMAD.MOV.U32 R8, RZ, RZ, 0x39 ;  /* 0x00000039ff087424 */ /* 0x008fc600078e00ff */
[----:B------:R3:W-:Y:S01]  /*09a0*/  STS.U8 [R0+0x3e], R9 ;  /* 0x00003e0900007388 */ /* 0x0007e20000000000 */
[----:B----4-:R-:W-:Y:S01]  /*09b0*/  PRMT R5, R12, 0x7610, R5 ;  /* 0x000076100c057816 */ /* 0x010fe20000000005 */
[----:B------:R-:W-:Y:S02]  /*09c0*/  HFMA2 R12, -RZ, RZ, 0, 1.31130218505859375e-05 ;  /* 0x000000dcff0c7431 */ /* 0x000fe400000001ff */
[----:B------:R4:W-:Y:S01]  /*09d0*/  STS.U8 [R0+0x39], R8 ;  /* 0x0000390800007388 */ /* 0x0009e20000000000 */
[----:B-1----:R-:W-:Y:S01]  /*09e0*/  PRMT R3, R10, 0x7610, R3 ;  /* 0x000076100a037816 */ /* 0x002fe20000000003 */
[----:B------:R-:W-:Y:S02]  /*09f0*/  IMAD.MOV.U32 R10, RZ, RZ, 0x46 ;  /* 0x00000046ff0a7424 */ /* 0x000fe400078e00ff */
[----:B------:R1:W-:Y:S01]  /*0a00*/  STS.U8 [R0+0x37], R5 ;  /* 0x0000370500007388 */ /* 0x0003e20000000000 */
[----:B---3--:R-:W-:-:S03]  /*0a10*/  IMAD.MOV.U32 R9, RZ, RZ, 0x45 ;  /* 0x00000045ff097424 */ /* 0x008fc600078e00ff */
[----:B------:R3:W-:Y:S01]  /*0a20*/  STS.U8 [R0+0x3a], R2 ;  /* 0x00003a0200007388 */ /* 0x0007e20000000000 */
[----:B----4-:R-:W-:-:S03]  /*0a30*/  MOV R8, 0x40 ;  /* 0x0000004000087802 */ /* 0x010fc60000000f00 */
[----:B------:R4:W-:Y:S01]  /*0a40*/  STS.U8 [R0+0x3f], R7 ;  /* 0x00003f0700007388 */ /* 0x0009e20000000000 */
[----:B-1----:R-:W-:-:S03]  /*0a50*/  IMAD.MOV.U32 R5, RZ, RZ, 0x3d ;  /* 0x0000003dff057424 */ /* 0x002fc600078e00ff */
        /* <DEDUP_REMOVED lines=8> */
[----:B-1----:R-:W-:Y:S01]  /*0ae0*/  MOV R3, 0x48 ;  /* 0x0000004800037802 */ /* 0x002fe20000000f00 */
[----:B---3--:R-:W-:-:S02]  /*0af0*/  HFMA2 R5, -RZ, RZ, 0, 4.0531158447265625e-06 ;  /* 0x00000044ff057431 */ /* 0x008fc400000001ff */
[----:B------:R1:W-:Y:S04]  /*0b00*/  STS.U8 [R0+0x43], R8 ;  /* 0x0000430800007388 */ /* 0x0003e80000000000 */
[----:B------:R3:W-:Y:S01]  /*0b10*/  STS.U8 [R0+0x45], R7 ;  /* 0x0000450700007388 */ /* 0x0007e20000000000 */
[----:B----4-:R-:W-:-:S03]  /*0b20*/  IMAD.MOV.U32 R2, RZ, RZ, 0x47 ;  /* 0x00000047ff027424 */ /* 0x010fc600078e00ff */
[----:B------:R4:W-:Y:S01]  /*0b30*/  STS.U8 [R0+0x44], R5 ;  /* 0x0000440500007388 */ /* 0x0009e20000000000 */
[----:B-1----:R-:W-:Y:S01]  /*0b40*/  PRMT R8, R10, 0x7610, R8 ;  /* 0x000076100a087816 */ /* 0x002fe20000000008 */
[----:B------:R-:W-:Y:S02]  /*0b50*/  IMAD.MOV.U32 R10, RZ, RZ, 0x4e ;  /* 0x0000004eff0a7424 */ /* 0x000fe400078e00ff */
[----:B------:R1:W-:Y:S01]  /*0b60*/  STS.U8 [R0+0x47], R2 ;  /* 0x0000470200007388 */ /* 0x0003e20000000000 */
[----:B---3--:R-:W-:-:S03]  /*0b70*/  HFMA2 R7, -RZ, RZ, 0, 4.5299530029296875e-06 ;  /* 0x0000004cff077431 */ /* 0x008fc600000001ff */
[----:B------:R3:W-:Y:S01]  /*0b80*/  STS.U8 [R0+0x46], R9 ;  /* 0x0000460900007388 */ /* 0x0007e20000000000 */
[----:B----4-:R-:W-:Y:S01]  /*0b90*/  PRMT R5, R11, 0x7610, R5 ;  /* 0x000076100b057816 */ /* 0x010fe20000000005 */
[----:B------:R-:W-:Y:S02]  /*0ba0*/  IMAD.MOV.U32 R11, RZ, RZ, 0x4f ;  /* 0x0000004fff0b7424 */ /* 0x000fe400078e00ff */
[----:B------:R4:W-:Y:S01]  /*0bb0*/  STS.U8 [R0+0x48], R3 ;  /* 0x0000480300007388 */ /* 0x0009e20000000000 */
[----:B-1----:R-:W-:Y:S01]  /*0bc0*/  PRMT R2, R10, 0x7610, R2 ;  /* 0x000076100a027816 */ /* 0x002fe20000000002 */
[----:B------:R-:W-:Y:S02]  /*0bd0*/  IMAD.MOV.U32 R10, RZ, RZ, 0x53 ;  /* 0x00000053ff0a7424 */ /* 0x000fe400078e00ff */
[----:B------:R1:W-:Y:S01]  /*0be0*/  STS.U8 [R0+0x4a], R8 ;  /* 0x00004a0800007388 */ /* 0x0003e20000000000 */
[----:B---3--:R-:W-:-:S03]  /*0bf0*/  IMAD.MOV.U32 R9, RZ, RZ, 0x4d ;  /* 0x0000004dff097424 */ /* 0x008fc600078e00ff */
        /* <DEDUP_REMOVED lines=9> */
[----:B----4-:R-:W-:-:S03]  /*0c90*/  HFMA2 R9, -RZ, RZ, 0, 5.0067901611328125e-06 ;  /* 0x00000054ff097431 */ /* 0x010fc600000001ff */
        /* <DEDUP_REMOVED lines=13> */
[----:B---3--:R-:W-:-:S03]  /*0d70*/  IMAD.MOV.U32 R5, RZ, RZ, 0x51 ;  /* 0x00000051ff057424 */ /* 0x008fc600078e00ff */
[----:B------:R3:W-:Y:S01]  /*0d80*/  STS.U8 [R0+0x57], R9 ;  /* 0x0000570900007388 */ /* 0x0007e20000000000 */
[----:B----4-:R-:W-:-:S03]  /*0d90*/  HFMA2 R3, -RZ, RZ, 0, 5.4836273193359375e-06 ;  /* 0x0000005cff037431 */ /* 0x010fc600000001ff */
[----:B------:R4:W-:Y:S01]  /*0da0*/  STS.U8 [R0+0x51], R5 ;  /* 0x0000510500007388 */ /* 0x0009e20000000000 */
[----:B-1----:R-:W-:-:S03]  /*0db0*/  IMAD.MOV.U32 R2, RZ, RZ, 0x5b ;  /* 0x0000005bff027424 */ /* 0x002fc600078e00ff */
[----:B------:R1:W-:Y:S01]  /*0dc0*/  STS.U8 [R0+0x59], R7 ;  /* 0x0000590700007388 */ /* 0x0003e20000000000 */
[----:B---3--:R-:W-:Y:S01]  /*0dd0*/  PRMT R9, R10, 0x7610, R9 ;  /* 0x000076100a097816 */ /* 0x008fe20000000009 */
[----:B------:R-:W-:Y:S02]  /*0de0*/  IMAD.MOV.U32 R10, RZ, RZ, 0x62 ;  /* 0x00000062ff0a7424 */ /* 0x000fe400078e00ff */
[----:B------:R3:W-:Y:S01]  /*0df0*/  STS.U8 [R0+0x5b], R2 ;  /* 0x00005b0200007388 */ /* 0x0007e20000000000 */
[----:B----4-:R-:W-:-:S03]  /*0e00*/  MOV R5, 0x58 ;  /* 0x0000005800057802 */ /* 0x010fc60000000f00 */
[----:B------:R-:W-:Y:S01]  /*0e10*/  STS.U8 [R0+0x5c], R3 ;  /* 0x00005c0300007388 */ /* 0x000fe20000000000 */
[----:B-1----:R-:W-:-:S03]  /*0e20*/  MOV R7, 0x60 ;  /* 0x0000006000077802 */ /* 0x002fc60000000f00 */
[----:B------:R1:W-:Y:S01]  /*0e30*/  STS.U8 [R0+0x58], R5 ;  /* 0x0000580500007388 */ /* 0x0003e20000000000 */
[----:B---3--:R-:W-:Y:S01]  /*0e40*/  PRMT R2, R10, 0x7610, R2 ;  /* 0x000076100a027816 */ /* 0x008fe20000000002 */
[----:B------:R-:W-:Y:S02]  /*0e50*/  IMAD.MOV.U32 R10, RZ, RZ, 0x67 ;  /* 0x00000067ff0a7424 */ /* 0x000fe400078e00ff */
[----:B------:R3:W-:Y:S04]  /*0e60*/  STS.U8 [R0+0x5e], R9 ;  /* 0x00005e0900007388 */ /* 0x0007e80000000000 */
[----:B------:R4:W-:Y:S01]  /*0e70*/  STS.U8 [R0+0x60], R7 ;  /* 0x0000600700007388 */ /* 0x0009e20000000000 */
[----:B-1----:R-:W-:Y:S01]  /*0e80*/  PRMT R5, R11, 0x7610, R5 ;  /* 0x000076100b057816 */ /* 0x002fe20000000005 */
[----:B------:R-:W-:-:S02]  /*0e90*/  IMAD.MOV.U32 R11, RZ, RZ, 0x63 ;  /* 0x00000063ff0b7424 */ /* 0x000fc400078e00ff */
[----:B------:R1:W-:Y:S01]  /*0ea0*/  STS.U8 [R0+0x5a], R8 ;  /* 0x00005a0800007388 */ /* 0x0003e20000000000 */
[----:B---3--:R-:W-:Y:S02]  /*0eb0*/  IMAD.MOV.U32 R9, RZ, RZ, 0x66 ;  /* 0x00000066ff097424 */ /* 0x008fe400078e00ff */
[----:B------:R-:W-:Y:S01]  /*0ec0*/  PRMT R3, R11, 0x7610, R3 ;  /* 0x000076100b037816 */ /* 0x000fe20000000003 */
[----:B------:R3:W-:Y:S01]  /*0ed0*/  STS.U8 [R0+0x5f], R5 ;  /* 0x00005f0500007388 */ /* 0x0007e20000000000 */
[----:B----4-:R-:W-:Y:S01]  /*0ee0*/  PRMT R7, R10, 0x7610, R7 ;  /* 0x000076100a077816 */ /* 0x010fe20000000007 */
[----:B------:R-:W-:Y:S02]  /*0ef0*/  IMAD.MOV.U32 R10, RZ, RZ, 0x69 ;  /* 0x00000069ff0a7424 */ /* 0x000fe400078e00ff */
[----:B------:R4:W-:Y:S01]  /*0f00*/  STS.U8 [R0+0x63], R3 ;  /* 0x0000630300007388 */ /* 0x0009e20000000000 */
[----:B-1----:R-:W-:Y:S02]  /*0f10*/  IMAD.MOV.U32 R8, RZ, RZ, 0x61 ;  /* 0x00000061ff087424 */ /* 0x002fe400078e00ff */
[----:B------:R-:W-:Y:S01]  /*0f20*/  IMAD.MOV.U32 R11, RZ, RZ, 0x73 ;  /* 0x00000073ff0b7424 */ /* 0x000fe200078e00ff */
        /* <DEDUP_REMOVED lines=13> */
[----:B-1----:R-:W-:Y:S02]  /*1000*/  PRMT R7, R9, 0x7610, R7 ;  /* 0x0000761009077816 */ /* 0x002fe40000000007 */
[----:B------:R-:W-:Y:S01]  /*1010*/  PRMT R9, R10, 0x7610, R9 ;  /* 0x000076100a097816 */ /* 0x000fe20000000009 */
[----:B------:R-:W-:Y:S02]  /*1020*/  IMAD.MOV.U32 R10, RZ, RZ, 0x72 ;  /* 0x00000072ff0a7424 */ /* 0x000fe400078e00ff */
[----:B---3--:R-:W-:Y:S01]  /*1030*/  HFMA2 R4, -RZ, RZ, 0, 3.5762786865234375e-06 ;  /* 0x0000003cff047431 */ /* 0x008fe200000001ff */
[----:B------:R1:W-:Y:S01]  /*1040*/  STS.U8 [R0+0x68], R2 ;  /* 0x0000680200007388 */ /* 0x0003e20000000000 */
[----:B----4-:R-:W-:-:S03]  /*1050*/  HFMA2 R5, -RZ, RZ, 0, 6.4373016357421875e-06 ;  /* 0x0000006cff057431 */ /* 0x010fc600000001ff */
[----:B------:R3:W-:Y:S04]  /*1060*/  STS.U8 [R0+0x6b], R8 ;  /* 0x00006b0800007388 */ /* 0x0007e80000000000 */
[----:B------:R4:W-:Y:S01]  /*1070*/  STS.U8 [R0+0x6d], R7 ;  /* 0x00006d0700007388 */ /* 0x0009e20000000000 */
[----:B-1----:R-:W-:-:S03]  /*1080*/  IMAD.MOV.U32 R2, RZ, RZ, 0x6f ;  /* 0x0000006fff027424 */ /* 0x002fc600078e00ff */
[----:B------:R1:W-:Y:S01]  /*1090*/  STS.U8 [R0+0x3c], R4 ;  /* 0x00003c0400007388 */ /* 0x0003e20000000000 */
[----:B---3--:R-:W-:Y:S01]  /*10a0*/  PRMT R8, R10, 0x7610, R8 ;  /* 0x000076100a087816 */ /* 0x008fe20000000008 */
[----:B------:R-:W-:Y:S02]  /*10b0*/  IMAD.MOV.U32 R10, RZ, RZ, 0x76 ;  /* 0x00000076ff0a7424 */ /* 0x000fe400078e00ff */
[----:B------:R3:W-:Y:S01]  /*10c0*/  STS.U8 [R0+0x69], R3 ;  /* 0x0000690300007388 */ /* 0x0007e20000000000 */
[----:B----4-:R-:W-:-:S03]  /*10d0*/  HFMA2 R7, -RZ, RZ, 0, 6.9141387939453125e-06 ;  /* 0x00000074ff077431 */ /* 0x010fc600000001ff */
        /* <DEDUP_REMOVED lines=23> */
[----:B-1----:R-:W-:-:S03]  /*1250*/  HFMA2 R9, -RZ, RZ, 0, 7.3909759521484375e-06 ;  /* 0x0000007cff097431 */ /* 0x002fc600000001ff */
        /* <DEDUP_REMOVED lines=11> */
[----:B----4-:R-:W-:-:S03]  /*1310*/  IMAD.MOV.U32 R4, RZ, RZ, 0x56 ;  /* 0x00000056ff047424 */ /* 0x010fc600078e00ff */
[----:B------:R4:W-:Y:S01]  /*1320*/  STS.U8 [R0+0x7c], R2 ;  /* 0x00007c0200007388 */ /* 0x0009e20000000000 */
[----:B-1----:R-:W-:Y:S02]  /*1330*/  PRMT R7, R8, 0x7610, R7 ;  /* 0x0000761008077816 */ /* 0x002fe40000000007 */
[----:B------:R-:W-:Y:S01]  /*1340*/  PRMT R8, R10, 0x7610, R8 ;  /* 0x000076100a087816 */ /* 0x000fe20000000008 */
[----:B------:R-:W-:Y:S01]  /*1350*/  IMAD.MOV.U32 R10, RZ, RZ, 0x86 ;  /* 0x00000086ff0a7424 */ /* 0x000fe200078e00ff */
[----:B------:R1:W-:Y:S01]  /*1360*/  STS.U8 [R0+0x56], R4 ;  /* 0x0000560400007388 */ /* 0x0003e20000000000 */
[----:B---3--:R-:W-:-:S03]  /*1370*/  IMAD.MOV.U32 R5, RZ, RZ, 0x79 ;  /* 0x00000079ff057424 */ /* 0x008fc600078e00ff */
        /* <DEDUP_REMOVED lines=10> */
[----:B-1----:R-:W-:-:S03]  /*1420*/  HFMA2 R3, -RZ, RZ, 0, 7.8678131103515625e-06 ;  /* 0x00000084ff037431 */ /* 0x002fc600000001ff */
[----:B------:R1:W-:Y:S01]  /*1430*/  STS.U8 [R0+0x80], R5 ;  /* 0x0000800500007388 */ /* 0x0003e20000000000 */
[----:B---3--:R-:W-:-:S03]  /*1440*/  HFMA2 R4, -RZ, RZ, 0, 5.9604644775390625e-06 ;  /* 0x00000064ff047431 */ /* 0x008fc600000001ff */
        /* <DEDUP_REMOVED lines=9> */
[----:B----4-:R-:W-:Y:S01]  /*14e0*/  PRMT R3, R11, 0x7610, R3 ;  /* 0x000076100b037816 */ /* 0x010fe20000000003 */
[----:B------:R-:W-:-:S02]  /*14f0*/  IMAD.MOV.U32 R11, RZ, RZ, 0x9b ;  /* 0x0000009bff0b7424 */ /* 0x000fc400078e00ff */
[----:B------:R4:W-:Y:S01]  /*1500*/  STS.U8 [R0+0x88], R7 ;  /* 0x0000880700007388 */ /* 0x0009e20000000000 */
[----:B-1----:R-:W-:-:S03]  /*1510*/  IMAD.MOV.U32 R4, RZ, RZ, 0x6a ;  /* 0x0000006aff047424 */ /* 0x002fc600078e00ff */
        /* <DEDUP_REMOVED lines=17> */
[----:B----4-:R-:W-:-:S03]  /*1630*/  IMAD.MOV.U32 R5, RZ, RZ, 0x8d ;  /* 0x0000008dff057424 */ /* 0x010fc600078e00ff */
[----:B------:R4:W-:Y:S01]  /*1640*/  STS.U8 [R0+0x71], R4 ;  /* 0x0000710400007388 */ /* 0x0009e20000000000 */
[----:B-1----:R-:W-:Y:S01]  /*1650*/  PRMT R2, R8, 0x7610, R2 ;  /* 0x0000761008027816 */ /* 0x002fe20000000002 */
[----:B------:R-:W-:Y:S02]  /*1660*/  IMAD.MOV.U32 R8, RZ, RZ, 0x93 ;  /* 0x00000093ff087424 */ /* 0x000fe400078e00ff */
[----:B------:R1:W-:Y:S01]  /*1670*/  STS.U8 [R0+0x8d], R5 ;  /* 0x00008d0500007388 */ /* 0x0003e20000000000 */
[----:B---3--:R-:W-:Y:S02]  /*1680*/  PRMT R7, R9, 0x7610, R7 ;  /* 0x0000761009077816 */ /* 0x008fe40000000007 */
[----:B------:R-:W-:Y:S01]  /*1690*/  PRMT R9, R10, 0x7610, R9 ;  /* 0x000076100a097816 */ /* 0x000fe20000000009 */
[----:B------:R-:W-:Y:S01]  /*16a0*/  IMAD.MOV.U32 R10, RZ, RZ, 0x9a ;  /* 0x0000009aff0a7424 */ /* 0x000fe200078e00ff */
[----:B----4-:R-:W-:Y:S01]  /*16b0*/  MOV R4, 0x78 ;  /* 0x0000007800047802 */ /* 0x010fe20000000f00 */
[----:B------:R3:W-:Y:S01]  /*16c0*/  STS.U8 [R0+0x90], R2 ;  /* 0x0000900200007388 */ /* 0x0007e20000000000 */
[----:B-1----:R-:W-:-:S03]  /*16d0*/  HFMA2 R5, -RZ, RZ, 0, 8.8214874267578125e-06 ;  /* 0x00000094ff057431 */ /* 0x002fc600000001ff */
[----:B------:R1:W-:Y:S04]  /*16e0*/  STS.U8 [R0+0x78], R4 ;  /* 0x0000780400007388 */ /* 0x0003e80000000000 */
[----:B------:R4:W-:Y:S01]  /*16f0*/  STS.U8 [R0+0x93], R8 ;  /* 0x0000930800007388 */ /* 0x0009e20000000000 */
[----:B---3--:R-:W-:-:S03]  /*1700*/  IMAD.MOV.U32 R2, RZ, RZ, 0x97 ;  /* 0x00000097ff027424 */ /* 0x008fc600078e00ff */
[----:B------:R3:W-:Y:S01]  /*1710*/  STS.U8 [R0+0x95], R7 ;  /* 0x0000950700007388 */ /* 0x0007e20000000000 */
[----:B-1----:R-:W-:-:S03]  /*1720*/  IMAD.MOV.U32 R4, RZ, RZ, 0x7e ;  /* 0x0000007eff047424 */ /* 0x002fc600078e00ff */
[----:B------:R1:W-:Y:S01]  /*1730*/  STS.U8 [R0+0x91], R3 ;  /* 0x0000910300007388 */ /* 0x0003e20000000000 */
[----:B----4-:R-:W-:Y:S01]  /*1740*/  PRMT R8, R10, 0x7610, R8 ;  /* 0x000076100a087816 */ /* 0x010fe20000000008 */
[----:B------:R-:W-:Y:S02]  /*1750*/  IMAD.MOV.U32 R10, RZ, RZ, 0x9e ;  /* 0x0000009eff0a7424 */ /* 0x000fe400078e00ff */
[----:B------:R4:W-:Y:S01]  /*1760*/  STS.U8 [R0+0x7e], R4 ;  /* 0x00007e0400007388 */ /* 0x0009e20000000000 */
[----:B---3--:R-:W-:-:S03]  /*1770*/  HFMA2 R7, -RZ, RZ, 0, 9.2983245849609375e-06 ;  /* 0x0000009cff077431 */ /* 0x008fc600000001ff */
[----:B------:R3:W-:Y:S01]  /*1780*/  STS.U8 [R0+0x94], R5 ;  /* 0x0000940500007388 */ /* 0x0007e20000000000 */
[----:B-1----:R-:W-:-:S03]  /*1790*/  MOV R3, 0x98 ;  /* 0x0000009800037802 */ /* 0x002fc60000000f00 */
[----:B------:R1:W-:Y:S01]  /*17a0*/  STS.U8 [R0+0x97], R2 ;  /* 0x0000970200007388 */ /* 0x0003e20000000000 */
[----:B----4-:R-:W-:-:S03]  /*17b0*/  IMAD.MOV.U32 R4, RZ, RZ, 0x85 ;  /* 0x00000085ff047424 */ /* 0x010fc600078e00ff */
[----:B------:R4:W-:Y:S01]  /*17c0*/  STS.U8 [R0+0x96], R9 ;  /* 0x0000960900007388 */ /* 0x0009e20000000000 */
[----:B---3--:R-:W-:Y:S01]  /*17d0*/  PRMT R5, R11, 0x7610, R5 ;  /* 0x000076100b057816 */ /* 0x008fe20000000005 */
[----:B------:R-:W-:Y:S02]  /*17e0*/  IMAD.MOV.U32 R11, RZ, RZ, 0x9f ;  /* 0x0000009fff0b7424 */ /* 0x000fe400078e00ff */
[----:B------:R3:W-:Y:S01]  /*17f0*/  STS.U8 [R0+0x85], R4 ;  /* 0x0000850400007388 */ /* 0x0007e20000000000 */
[----:B-1----:R-:W-:Y:S01]  /*1800*/  PRMT R2, R10, 0x7610, R2 ;  /* 0x000076100a027816 */ /* 0x002fe20000000002 */
[----:B------:R-:W-:Y:S02]  /*1810*/  IMAD.MOV.U32 R10, RZ, RZ, 0xa3 ;  /* 0x000000a3ff0a7424 */ /* 0x000fe400078e00ff */
[----:B------:R1:W-:Y:S01]  /*1820*/  STS.U8 [R0+0x98], R3 ;  /* 0x0000980300007388 */ /* 0x0003e20000000000 */
[----:B----4-:R-:W-:-:S03]  /*1830*/  IMAD.MOV.U32 R9, RZ, RZ, 0x9d ;  /* 0x0000009dff097424 */ /* 0x010fc600078e00ff */
[----:B------:R4:W-:Y:S01]  /*1840*/  STS.U8 [R0+0x9a], R8 ;  /* 0x00009a0800007388 */ /* 0x0009e20000000000 */
[----:B---3--:R-:W-:-:S03]  /*1850*/  HFMA2 R4, -RZ, RZ, 0, 8.3446502685546875e-06 ;  /* 0x0000008cff047431 */ /* 0x008fc600000001ff */
[----:B------:R3:W-:Y:S01]  /*1860*/  STS.U8 [R0+0x9c], R7 ;  /* 0x00009c0700007388 */ /* 0x0007e20000000000 */
[----:B-1----:R-:W-:Y:S01]  /*1870*/  PRMT R3, R11, 0x7610, R3 ;  /* 0x000076100b037816 */ /* 0x002fe20000000003 */
[----:B------:R-:W-:Y:S02]  /*1880*/  IMAD.MOV.U32 R11, RZ, RZ, 0xaf ;  /* 0x000000afff0b7424 */ /* 0x000fe400078e00ff */
[----:B------:R1:W-:Y:S01]  /*1890*/  STS.U8 [R0+0x9d], R9 ;  /* 0x00009d0900007388 */ /* 0x0003e20000000000 */
[----:B----4-:R-:W-:-:S03]  /*18a0*/  IMAD.MOV.U32 R8, RZ, RZ, 0xa2 ;  /* 0x000000a2ff087424 */ /* 0x010fc600078e00ff */
[----:B------:R4:W-:Y:S01]  /*18b0*/  STS.U8 [R0+0x9f], R3 ;  /* 0x00009f0300007388 */ /* 0x0009e20000000000 */
[----:B---3--:R-:W-:Y:S01]  /*18c0*/  PRMT R7, R10, 0x7610, R7 ;  /* 0x000076100a077816 */ /* 0x008fe20000000007 */
[----:B------:R-:W-:Y:S02]  /*18d0*/  IMAD.MOV.U32 R10, RZ, RZ, 0xa5 ;  /* 0x000000a5ff0a7424 */ /* 0x000fe400078e00ff */
[----:B------:R3:W-:Y:S01]  /*18e0*/  STS.U8 [R0+0xa2], R8 ;  /* 0x0000a20800007388 */ /* 0x0007e20000000000 */
[----:B-1----:R-:W-:-:S03]  /*18f0*/  HFMA2 R9, -RZ, RZ, 0, 9.7751617431640625e-06 ;  /* 0x000000a4ff097431 */ /* 0x002fc600000001ff */
[----:B------:R1:W-:Y:S01]  /*1900*/  STS.U8 [R0+0x8c], R4 ;  /* 0x00008c0400007388 */ /* 0x0003e20000000000 */
[----:B----4-:R-:W-:Y:S01]  /*1910*/  PRMT R3, R10, 0x7610, R3 ;  /* 0x000076100a037816 */ /* 0x010fe20000000003 */
[----:B------:R-:W-:Y:S02]  /*1920*/  IMAD.MOV.U32 R10, RZ, RZ, 0xaa ;  /* 0x000000aaff0a7424 */ /* 0x000fe400078e00ff */
        /* <DEDUP_REMOVED lines=8> */
[----:B---3--:R-:W-:Y:S02]  /*19b0*/  PRMT R7, R8, 0x7610, R7 ;  /* 0x0000761008077816 */ /* 0x008fe40000000007 */
[----:B------:R-:W-:Y:S01]  /*19c0*/  PRMT R8, R10, 0x7610, R8 ;  /* 0x000076100a087816 */ /* 0x000fe20000000008 */
[----:B------:R-:W-:Y:S01]  /*19d0*/  IMAD.MOV.U32 R10, RZ, RZ, 0xae ;  /* 0x000000aeff0a7424 */ /* 0x000fe200078e00ff */
[----:B------:R3:W-:Y:S01]  /*19e0*/  STS.U8 [R0+0xa4], R2 ;  /* 0x0000a40200007388 */ /* 0x0007e20000000000 */
[----:B-1----:R-:W-:-:S02]  /*19f0*/  IMAD.MOV.U32 R5, RZ, RZ, 0xa1 ;  /* 0x000000a1ff057424 */ /* 0x002fc400078e00ff */
[----:B----4-:R-:W-:Y:S01]  /*1a00*/  IMAD.MOV.U32 R4, RZ, RZ, 0x99 ;  /* 0x00000099ff047424 */ /* 0x010fe200078e00ff */
[----:B------:R1:W-:Y:S04]  /*1a10*/  STS.U8 [R0+0xa7], R9 ;  /* 0x0000a70900007388 */ /* 0x0003e80000000000 */
[----:B------:R4:W-:Y:S01]  /*1a20*/  STS.U8 [R0+0xa1], R5 ;  /* 0x0000a10500007388 */ /* 0x0009e20000000000 */
[----:B---3--:R-:W-:-:S03]  /*1a30*/  IMAD.MOV.U32 R2, RZ, RZ, 0xab ;  /* 0x000000abff027424 */ /* 0x008fc600078e00ff */
[----:B------:R3:W-:Y:S01]  /*1a40*/  STS.U8 [R0+0x99], R4 ;  /* 0x0000990400007388 */ /* 0x0007e20000000000 */
[----:B-1----:R-:W-:Y:S01]  /*1a50*/  PRMT R9, R10, 0x7610, R9 ;  /* 0x000076100a097816 */ /* 0x002fe20000000009 */
[----:B------:R-:W-:Y:S02]  /*1a60*/  IMAD.MOV.U32 R10, RZ, RZ, 0xb2 ;  /* 0x000000b2ff0a7424 */ /* 0x000fe400078e00ff */
[----:B------:R1:W-:Y:S01]  /*1a70*/  STS.U8 [R0+0xa5], R3 ;  /* 0x0000a50300007388 */ /* 0x0003e20000000000 */
[----:B----4-:R-:W-:-:S03]  /*1a80*/  MOV R5, 0xa8 ;  /* 0x000000a800057802 */ /* 0x010fc60000000f00 */
[----:B------:R4:W-:Y:S01]  /*1a90*/  STS.U8 [R0+0xa9], R7 ;  /* 0x0000a90700007388 */ /* 0x0009e20000000000 */
[----:B---3--:R-:W-:-:S03]  /*1aa0*/  MOV R4, 0xa0 ;  /* 0x000000a000047802 */ /* 0x008fc60000000f00 */
[----:B------:R3:W-:Y:S01]  /*1ab0*/  STS.U8 [R0+0xa8], R5 ;  /* 0x0000a80500007388 */ /* 0x0007e20000000000 */
[----:B-1----:R-:W-:-:S03]  /*1ac0*/  HFMA2 R3, -RZ, RZ, 0, 1.02519989013671875e-05 ;  /* 0x000000acff037431 */ /* 0x002fc600000001ff */
[----:B------:R1:W-:Y:S01]  /*1ad0*/  STS.U8 [R0+0xab], R2 ;  /* 0x0000ab0200007388 */ /* 0x0003e20000000000 */
[----:B----4-:R-:W-:-:S03]  /*1ae0*/  MOV R7, 0xb0 ;  /* 0x000000b000077802 */ /* 0x010fc60000000f00 */
        /* <DEDUP_REMOVED lines=12> */
[----:B-1----:R-:W-:-:S03]  /*1bb0*/  IMAD.MOV.U32 R9, RZ, RZ, 0xb6 ;  /* 0x000000b6ff097424 */ /* 0x002fc600078e00ff */
        /* <DEDUP_REMOVED lines=15> */
[----:B----4-:R-:W-:-:S03]  /*1cb0*/  MOV R8, 0xb8 ;  /* 0x000000b800087802 */ /* 0x010fc60000000f00 */
[----:B------:R4:W-:Y:S01]  /*1cc0*/  STS.U8 [R0+0xb5], R5 ;  /* 0x0000b50500007388 */ /* 0x0009e20000000000 */
[----:B---3--:R-:W-:-:S03]  /*1cd0*/  HFMA2 R4, -RZ, RZ, 0, 1.07288360595703125e-05 ;  /* 0x000000b4ff047431 */ /* 0x008fc600000001ff */
[----:B------:R3:W-:Y:S01]  /*1ce0*/  STS.U8 [R0+0xb7], R7 ;  /* 0x0000b70700007388 */ /* 0x0007e20000000000 */
[----:B-1----:R-:W-:Y:S01]  /*1cf0*/  PRMT R2, R8, 0x7610, R2 ;  /* 0x0000761008027816 */ /* 0x002fe20000000002 */
[----:B------:R-:W-:Y:S02]  /*1d00*/  IMAD.MOV.U32 R8, RZ, RZ, 0xbb ;  /* 0x000000bbff087424 */ /* 0x000fe400078e00ff */
[----:B------:R1:W-:Y:S01]  /*1d10*/  STS.U8 [R0+0xb9], R3 ;  /* 0x0000b90300007388 */ /* 0x0003e20000000000 */
[----:B----4-:R-:W-:-:S03]  /*1d20*/  HFMA2 R5, -RZ, RZ, 0, 1.12056732177734375e-05 ;  /* 0x000000bcff057431 */ /* 0x010fc600000001ff */
[----:B------:R4:W-:Y:S01]  /*1d30*/  STS.U8 [R0+0xb4], R4 ;  /* 0x0000b40400007388 */ /* 0x0009e20000000000 */
[----:B---3--:R-:W-:Y:S02]  /*1d40*/  PRMT R7, R9, 0x7610, R7 ;  /* 0x0000761009077816 */ /* 0x008fe40000000007 */
[----:B------:R-:W-:Y:S01]  /*1d50*/  PRMT R9, R10, 0x7610, R9 ;  /* 0x000076100a097816 */ /* 0x000fe20000000009 */
[----:B------:R-:W-:Y:S01]  /*1d60*/  IMAD.MOV.U32 R10, RZ, RZ, 0xc2 ;  /* 0x000000c2ff0a7424 */ /* 0x000fe200078e00ff */
[----:B------:R3:W-:Y:S01]  /*1d70*/  STS.U8 [R0+0xb8], R2 ;  /* 0x0000b80200007388 */ /* 0x0007e20000000000 */
[----:B-1----:R-:W-:Y:S01]  /*1d80*/  MOV R3, 0xc0 ;  /* 0x000000c000037802 */ /* 0x002fe20000000f00 */
[----:B----4-:R-:W-:Y:S02]  /*1d90*/  IMAD.MOV.U32 R4, RZ, RZ, 0xba ;  /* 0x000000baff047424 */ /* 0x010fe400078e00ff */
[----:B------:R1:W-:Y:S04]  /*1da0*/  STS.U8 [R0+0xbb], R8 ;  /* 0x0000bb0800007388 */ /* 0x0003e80000000000 */
[----:B------:R4:W-:Y:S01]  /*1db0*/  STS.U8 [R0+0xbd], R7 ;  /* 0x0000bd0700007388 */ /* 0x0009e20000000000 */
[----:B---3--:R-:W-:-:S03]  /*1dc0*/  IMAD.MOV.U32 R2, RZ, RZ, 0xbf ;  /* 0x000000bfff027424 */ /* 0x008fc600078e00ff */
[----:B------:R3:W-:Y:S01]  /*1dd0*/  STS.U8 [R0+0xbc], R5 ;  /* 0x0000bc0500007388 */ /* 0x0007e20000000000 */
[----:B-1----:R-:W-:Y:S01]  /*1de0*/  PRMT R8, R10, 0x7610, R8 ;  /* 0x000076100a087816 */ /* 0x002fe20000000008 */
[----:B------:R-:W-:Y:S02]  /*1df0*/  IMAD.MOV.U32 R10, RZ, RZ, 0xc6 ;  /* 0x000000c6ff0a7424 */ /* 0x000fe400078e00ff */
[----:B------:R1:W-:Y:S01]  /*1e00*/  STS.U8 [R0+0xba], R4 ;  /* 0x0000ba0400007388 */ /* 0x0003e20000000000 */
[----:B----4-:R-:W-:-:S03]  /*1e10*/  HFMA2 R7, -RZ, RZ, 0, 1.16825103759765625e-05 ;  /* 0x000000c4ff077431 */ /* 0x010fc600000001ff */
        /* <DEDUP_REMOVED lines=14> */
[----:B------:R-:W-:Y:S02]  /*1f00*/  HFMA2 R11, -RZ, RZ, 0, 1.21593475341796875e-05 ;  /* 0x000000ccff0b7431 */ /* 0x000fe400000001ff */
[----:B------:R4:W-:Y:S01]  /*1f10*/  STS.U8 [R0+0xc4], R7 ;  /* 0x0000c40700007388 */ /* 0x0009e20000000000 */
[----:B---3--:R-:W-:-:S03]  /*1f20*/  MOV R4, 0xc8 ;  /* 0x000000c800047802 */ /* 0x008fc60000000f00 */
[----:B------:R3:W-:Y:S01]  /*1f30*/  STS.U8 [R0+0xc6], R2 ;  /* 0x0000c60200007388 */ /* 0x0007e20000000000 */
[----:B-1----:R-:W-:-:S03]  /*1f40*/  IMAD.MOV.U32 R5, RZ, RZ, 0xc9 ;  /* 0x000000c9ff057424 */ /* 0x002fc600078e00ff */
[----:B------:R1:W-:Y:S01]  /*1f50*/  STS.U8 [R0+0xc5], R9 ;  /* 0x0000c50900007388 */ /* 0x0003e20000000000 */
[----:B----4-:R-:W-:-:S03]  /*1f60*/  PRMT R7, R8, 0x7610, R7 ;  /* 0x0000761008077816 */ /* 0x010fc60000000007 */
[----:B------:R4:W-:Y:S01]  /*1f70*/  STS.U8 [R0+0xc7], R3 ;  /* 0x0000c70300007388 */ /* 0x0009e20000000000 */
[----:B------:R-:W-:Y:S01]  /*1f80*/  PRMT R8, R11, 0x7610, R8 ;  /* 0x000076100b087816 */ /* 0x000fe20000000008 */
[----:B------:R-:W-:Y:S01]  /*1f90*/  IMAD.MOV.U32 R11, RZ, RZ, 0xdb ;  /* 0x000000dbff0b7424 */ /* 0x000fe200078e00ff */
[----:B---3--:R-:W-:Y:S01]  /*1fa0*/  PRMT R2, R10, 0x7610, R2 ;  /* 0x000076100a027816 */ /* 0x008fe20000000002 */
[----:B------:R-:W-:Y:S01]  /*1fb0*/  STS.U8 [R0], RZ ;  /* 0x000000ff00007388 */ /* 0x000fe20000000000 */
[----:B------:R-:W-:Y:S01]  /*1fc0*/  MOV R10, 0xd0 ;  /* 0x000000d0000a7802 */ /* 0x000fe20000000f00 */
[----:B-1----:R-:W-:Y:S02]  /*1fd0*/  IMAD.MOV.U32 R9, RZ, RZ, 0xcf ;  /* 0x000000cfff097424 */ /* 0x002fe400078e00ff */
[----:B------:R1:W-:Y:S01]  /*1fe0*/  STS.U8 [R0+0xc8], R4 ;  /* 0x0000c80400007388 */ /* 0x0003e20000000000 */
[----:B----4-:R-:W-:-:S03]  /*1ff0*/  IMAD.MOV.U32 R3, RZ, RZ, 0xcd ;  /* 0x000000cdff037424 */ /* 0x010fc600078e00ff */
[----:B------:R3:W-:Y:S04]  /*2000*/  STS.U8 [R0+0xc9], R5 ;  /* 0x0000c90500007388 */ /* 0x0007e80000000000 */
[----:B------:R4:W-:Y:S01]  /*2010*/  STS.U8 [R0+0xca], R7 ;  /* 0x0000ca0700007388 */ /* 0x0009e20000000000 */
[----:B-1----:R-:W-:-:S03]  /*2020*/  IMAD.MOV.U32 R4, RZ, RZ, 0xce ;  /* 0x000000ceff047424 */ /* 0x002fc600078e00ff */
[----:B------:R1:W-:Y:S01]  /*2030*/  STS.U8 [R0+0xcb], R2 ;  /* 0x0000cb0200007388 */ /* 0x0003e20000000000 */
[----:B---3--:R-:W-:Y:S01]  /*2040*/  PRMT R5, R10, 0x7610, R5 ;  /* 0x000076100a057816 */ /* 0x008fe20000000005 */
[----:B------:R-:W-:Y:S02]  /*2050*/  IMAD.MOV.U32 R10, RZ, RZ, 0xd2 ;  /* 0x000000d2ff0a7424 */ /* 0x000fe400078e00ff */
[----:B------:R3:W-:Y:S01]  /*2060*/  STS.U8 [R0+0xcf], R9 ;  /* 0x0000cf0900007388 */ /* 0x0007e20000000000 */
[----:B----4-:R-:W-:-:S03]  /*2070*/  IMAD.MOV.U32 R7, RZ, RZ, 0xd1 ;  /* 0x000000d1ff077424 */ /* 0x010fc600078e00ff */
[----:B------:R4:W-:Y:S02]  /*2080*/  STS.U8 [R0+0xcd], R3 ;  /* 0x0000cd0300007388 */ /* 0x0009e40000000000 */
[----:B-1----:R-:W-:Y:S02]  /*2090*/  PRMT R2, R7, 0x7610, R2 ;  /* 0x0000761007027816 */ /* 0x002fe40000000002 */
[----:B------:R1:W-:Y:S01]  /*20a0*/  STS.U8 [R0+0xd0], R5 ;  /* 0x0000d00500007388 */ /* 0x0003e20000000000 */
[----:B------:R-:W-:Y:S01]  /*20b0*/  PRMT R7, R10, 0x7610, R7 ;  /* 0x000076100a077816 */ /* 0x000fe20000000007 */
[----:B---3--:R-:W-:Y:S02]  /*20c0*/  IMAD.MOV.U32 R9, RZ, RZ, 0xd6 ;  /* 0x000000d6ff097424 */ /* 0x008fe400078e00ff */
[----:B------:R-:W-:Y:S01]  /*20d0*/  IMAD.MOV.U32 R10, RZ, RZ, 0xd7 ;  /* 0x000000d7ff0a7424 */ /* 0x000fe200078e00ff */
[----:B------:R3:W-:Y:S01]  /*20e0*/  STS.U8 [R0+0xd1], R2 ;  /* 0x0000d10200007388 */ /* 0x0007e20000000000 */
[----:B----4-:R-:W-:-:S03]  /*20f0*/  IMAD.MOV.U32 R3, RZ, RZ, 0xd3 ;  /* 0x000000d3ff037424 */ /* 0x010fc600078e00ff */
[----:B------:R4:W-:Y:S01]  /*2100*/  STS.U8 [R0+0xd2], R7 ;  /* 0x0000d20700007388 */ /* 0x0009e20000000000 */
[----:B-1----:R-:W-:Y:S02]  /*2110*/  PRMT R5, R9, 0x7610, R5 ;  /* 0x0000761009057816 */ /* 0x002fe40000000005 */
[----:B------:R-:W-:Y:S01]  /*2120*/  PRMT R9, R10, 0x7610, R9 ;  /* 0x000076100a097816 */ /* 0x000fe20000000009 */
[----:B------:R-:W-:Y:S01]  /*2130*/  IMAD.MOV.U32 R10, RZ, RZ, 0xda ;  /* 0x000000daff0a7424 */ /* 0x000fe200078e00ff */
[----:B------:R1:W-:Y:S01]  /*2140*/  STS.U8 [R0+0xd3], R3 ;  /* 0x0000d30300007388 */ /* 0x0003e20000000000 */
[----:B---3--:R-:W-:-:S03]  /*2150*/  MOV R2, 0xd8 ;  /* 0x000000d800027802 */ /* 0x008fc60000000f00 */
[----:B------:R3:W-:Y:S01]  /*2160*/  STS.U8 [R0+0xcc], R8 ;  /* 0x0000cc0800007388 */ /* 0x0007e20000000000 */
[----:B----4-:R-:W-:-:S03]  /*2170*/  IMAD.MOV.U32 R7, RZ, RZ, 0xd9 ;  /* 0x000000d9ff077424 */ /* 0x010fc600078e00ff */
[----:B------:R4:W-:Y:S02]  /*2180*/  STS.U8 [R0+0xce], R4 ;  /* 0x0000ce0400007388 */ /* 0x0009e40000000000 */
[----:B-1----:R-:W-:Y:S02]  /*2190*/  PRMT R3, R7, 0x7610, R3 ;  /* 0x0000761007037816 */ /* 0x002fe40000000003 */
[----:B------:R-:W-:Y:S01]  /*21a0*/  PRMT R7, R10, 0x7610, R7 ;  /* 0x000076100a077816 */ /* 0x000fe20000000007 */
[----:B------:R-:W-:Y:S02]  /*21b0*/  IMAD.MOV.U32 R10, RZ, RZ, 0xdf ;  /* 0x000000dfff0a7424 */ /* 0x000fe400078e00ff */
[----:B---3--:R-:W-:Y:S01]  /*21c0*/  HFMA2 R8, -RZ, RZ, 0, 1.26361846923828125e-05 ;  /* 0x000000d4ff087431 */ /* 0x008fe200000001ff */
[----:B------:R1:W-:Y:S01]  /*21d0*/  STS.U8 [R0+0xd8], R2 ;  /* 0x0000d80200007388 */ /* 0x0003e20000000000 */
[----:B----4-:R-:W-:-:S03]  /*21e0*/  IMAD.MOV.U32 R4, RZ, RZ, 0xd5 ;  /* 0x000000d5ff047424 */ /* 0x010fc600078e00ff */
[----:B------:R3:W-:Y:S04]  /*21f0*/  STS.U8 [R0+0xda], R7 ;  /* 0x0000da0700007388 */ /* 0x0007e80000000000 */
[----:B------:R4:W-:Y:S01]  /*2200*/  STS.U8 [R0+0xd5], R4 ;  /* 0x0000d50400007388 */ /* 0x0009e20000000000 */
[----:B-1----:R-:W-:Y:S01]  /*2210*/  PRMT R2, R10, 0x7610, R2 ;  /* 0x000076100a027816 */ /* 0x002fe20000000002 */
[----:B------:R-:W-:Y:S02]  /*2220*/  HFMA2 R10, -RZ, RZ, 0, 1.35898590087890625e-05 ;  /* 0x000000e4ff0a7431 */ /* 0x000fe400000001ff */
[----:B------:R1:W-:Y:S01]  /*2230*/  STS.U8 [R0+0xd4], R8 ;  /* 0x0000d40800007388 */ /* 0x0003e20000000000 */
[----:B---3--:R-:W-:-:S03]  /*2240*/  IMAD.MOV.U32 R7, RZ, RZ, 0xe1 ;  /* 0x000000e1ff077424 */ /* 0x008fc600078e00ff */
[----:B------:R3:W-:Y:S01]  /*2250*/  STS.U8 [R0+0xd6], R5 ;  /* 0x0000d60500007388 */ /* 0x0007e20000000000 */
[----:B----4-:R-:W-:Y:S01]  /*2260*/  PRMT R4, R12, 0x7610, R4 ;  /* 0x000076100c047816 */ /* 0x010fe20000000004 */
[----:B------:R-:W-:Y:S02]  /*2270*/  IMAD.MOV.U32 R12, RZ, RZ, 0xfb ;  /* 0x000000fbff0c7424 */ /* 0x000fe400078e00ff */
[----:B------:R4:W-:Y:S01]  /*2280*/  STS.U8 [R0+0xd7], R9 ;  /* 0x0000d70900007388 */ /* 0x0009e20000000000 */
[----:B-1----:R-:W-:-:S03]  /*2290*/  PRMT R8, R11, 0x7610, R8 ;  /* 0x000076100b087816 */ /* 0x002fc60000000008 */
[----:B------:R1:W-:Y:S01]  /*22a0*/  STS.U8 [R0+0xdc], R4 ;  /* 0x0000dc0400007388 */ /* 0x0003e20000000000 */
[----:B------:R-:W-:Y:S01]  /*22b0*/  MOV R11, 0xe0 ;  /* 0x000000e0000b7802 */ /* 0x000fe20000000f00 */
[----:B---3--:R-:W-:Y:S02]  /*22c0*/  IMAD.MOV.U32 R5, RZ, RZ, 0xdd ;  /* 0x000000ddff057424 */ /* 0x008fe400078e00ff */
[----:B------:R3:W-:Y:S01]  /*22d0*/  STS.U8 [R0+0xd9], R3 ;  /* 0x0000d90300007388 */ /* 0x0007e20000000000 */
[----:B----4-:R-:W-:-:S03]  /*22e0*/  IMAD.MOV.U32 R9, RZ, RZ, 0xde ;  /* 0x000000deff097424 */ /* 0x010fc600078e00ff */
[----:B------:R4:W-:Y:S01]  /*22f0*/  STS.U8 [R0+0xdb], R8 ;  /* 0x0000db0800007388 */ /* 0x0009e20000000000 */
[----:B-1----:R-:W-:Y:S01]  /*2300*/  PRMT R4, R7, 0x7610, R4 ;  /* 0x0000761007047816 */ /* 0x002fe20000000004 */
[----:B------:R-:W-:Y:S02]  /*2310*/  IMAD.MOV.U32 R7, RZ, RZ, 0xe2 ;  /* 0x000000e2ff077424 */ /* 0x000fe400078e00ff */
[----:B------:R1:W-:Y:S01]  /*2320*/  STS.U8 [R0+0xdd], R5 ;  /* 0x0000dd0500007388 */ /* 0x0003e20000000000 */
[----:B---3--:R-:W-:-:S03]  /*2330*/  PRMT R3, R11, 0x7610, R3 ;  /* 0x000076100b037816 */ /* 0x008fc60000000003 */
[----:B------:R3:W-:Y:S01]  /*2340*/  STS.U8 [R0+0xde], R9 ;  /* 0x0000de0900007388 */ /* 0x0007e20000000000 */
[----:B------:R-:W-:Y:S01]  /*2350*/  MOV R11, 0xf0 ;  /* 0x000000f0000b7802 */ /* 0x000fe20000000f00 */
[----:B----4-:R-:W-:Y:S02]  /*2360*/  IMAD.MOV.U32 R8, RZ, RZ, 0xe3 ;  /* 0x000000e3ff087424 */ /* 0x010fe400078e00ff */
        /* <DEDUP_REMOVED lines=13> */
[----:B----4-:R-:W-:Y:S02]  /*2440*/  PRMT R2, R9, 0x7610, R2 ;  /* 0x0000761009027816 */ /* 0x010fe40000000002 */
[----:B------:R-:W-:Y:S01]  /*2450*/  MOV R9, 0xe8 ;  /* 0x000000e800097802 */ /* 0x000fe20000000f00 */
[----:B------:R4:W-:Y:S01]  /*2460*/  STS.U8 [R0+0xe6], R3 ;  /* 0x0000e60300007388 */ /* 0x0009e20000000000 */
[----:B-1----:R-:W-:Y:S02]  /*2470*/  PRMT R5, R7, 0x7610, R5 ;  /* 0x0000761007057816 */ /* 0x002fe40000000005 */
[----:B------:R-:W-:Y:S01]  /*2480*/  PRMT R7, R8, 0x7610, R7 ;  /* 0x0000761008077816 */ /* 0x000fe20000000007 */
[----:B------:R1:W-:Y:S01]  /*2490*/  STS.U8 [R0+0xe5], R2 ;  /* 0x0000e50200007388 */ /* 0x0003e20000000000 */
[----:B------:R-:W-:Y:S01]  /*24a0*/  PRMT R8, R10, 0x7610, R8 ;  /* 0x000076100a087816 */ /* 0x000fe20000000008 */
[----:B---3--:R-:W-:-:S02]  /*24b0*/  IMAD.MOV.U32 R4, RZ, RZ, 0xe7 ;  /* 0x000000e7ff047424 */ /* 0x008fc400078e00ff */
[----:B------:R3:W-:Y:S01]  /*24c0*/  STS.U8 [R0+0xe9], R5 ;  /* 0x0000e90500007388 */ /* 0x0007e20000000000 */
[----:B------:R-:W-:Y:S02]  /*24d0*/  IMAD.MOV.U32 R10, RZ, RZ, 0xef ;  /* 0x000000efff0a7424 */ /* 0x000fe400078e00ff */
[----:B----4-:R-:W-:Y:S01]  /*24e0*/  IMAD.MOV.U32 R3, RZ, RZ, 0xed ;  /* 0x000000edff037424 */ /* 0x010fe200078e00ff */
[----:B------:R4:W-:Y:S01]  /*24f0*/  STS.U8 [R0+0xe8], R9 ;  /* 0x0000e80900007388 */ /* 0x0009e20000000000 */
[----:B-1----:R-:W-:-:S03]  /*2500*/  HFMA2 R2, -RZ, RZ, 0, 1.40666961669921875e-05 ;  /* 0x000000ecff027431 */ /* 0x002fc600000001ff */
[----:B------:R1:W-:Y:S01]  /*2510*/  STS.U8 [R0+0xe7], R4 ;  /* 0x0000e70400007388 */ /* 0x0003e20000000000 */
[----:B---3--:R-:W-:Y:S01]  /*2520*/  PRMT R5, R11, 0x7610, R5 ;  /* 0x000076100b057816 */ /* 0x008fe20000000005 */
[----:B------:R-:W-:Y:S02]  /*2530*/  HFMA2 R11, -RZ, RZ, 0, 1.45435333251953125e-05 ;  /* 0x000000f4ff0b7431 */ /* 0x000fe400000001ff */
        /* <DEDUP_REMOVED lines=8> */
[----:B----4-:R-:W-:-:S03]  /*25c0*/  IMAD.MOV.U32 R7, RZ, RZ, 0xf1 ;  /* 0x000000f1ff077424 */ /* 0x010fc600078e00ff */
[----:B------:R4:W-:Y:S01]  /*25d0*/  STS.U8 [R0+0xee], R4 ;  /* 0x0000ee0400007388 */ /* 0x0009e20000000000 */
[----:B-1----:R-:W-:-:S03]  /*25e0*/  PRMT R2, R10, 0x7610, R2 ;  /* 0x000076100a027816 */ /* 0x002fc60000000002 */
[----:B------:R1:W-:Y:S01]  /*25f0*/  STS.U8 [R0+0xf2], R8 ;  /* 0x0000f20800007388 */ /* 0x0003e20000000000 */
[----:B------:R-:W-:Y:S02]  /*2600*/  MOV R10, 0xf8 ;  /* 0x000000f8000a7802 */ /* 0x000fe40000000f00 */
[----:B---3--:R-:W-:Y:S01]  /*2610*/  PRMT R3, R11, 0x7610, R3 ;  /* 0x000076100b037816 */ /* 0x008fe20000000003 */
[----:B------:R3:W-:Y:S01]  /*2620*/  STS.U8 [R0+0xf1], R7 ;  /* 0x0000f10700007388 */ /* 0x0007e20000000000 */
[----:B------:R-:W-:Y:S01]  /*2630*/  MOV R11, RZ ;  /* 0x000000ff000b7202 */ /* 0x000fe20000000f00 */
[----:B----4-:R-:W-:Y:S02]  /*2640*/  IMAD.MOV.U32 R4, RZ, RZ, 0xf5 ;  /* 0x000000f5ff047424 */ /* 0x010fe400078e00ff */
[----:B------:R4:W-:Y:S01]  /*2650*/  STS.U8 [R0+0xf4], R3 ;  /* 0x0000f40300007388 */ /* 0x0009e20000000000 */
[----:B-1----:R-:W-:-:S03]  /*2660*/  IMAD.MOV.U32 R8, RZ, RZ, 0xf9 ;  /* 0x000000f9ff087424 */ /* 0x002fc600078e00ff */
[----:B------:R1:W-:Y:S01]  /*2670*/  STS.U8 [R0+0xf5], R4 ;  /* 0x0000f50400007388 */ /* 0x0003e20000000000 */
[----:B---3--:R-:W-:Y:S01]  /*2680*/  PRMT R7, R10, 0x7610, R7 ;  /* 0x000076100a077816 */ /* 0x008fe20000000007 */
[----:B------:R-:W-:Y:S02]  /*2690*/  IMAD.MOV.U32 R10, RZ, RZ, 0xfa ;  /* 0x000000faff0a7424 */ /* 0x000fe400078e00ff */
[----:B------:R-:W-:Y:S01]  /*26a0*/  STS.U8 [R0+0xf3], R2 ;  /* 0x0000f30200007388 */ /* 0x000fe20000000000 */
[----:B----4-:R-:W-:Y:S02]  /*26b0*/  PRMT R3, R8, 0x7610, R3 ;  /* 0x0000761008037816 */ /* 0x010fe40000000003 */
[----:B------:R-:W0:Y:S01]  /*26c0*/  LDC R8, c[0x0][0x360] ;  /* 0x0000d800ff087b82 */ /* 0x000e220000000800 */
[----:B------:R3:W-:Y:S01]  /*26d0*/  STS.U8 [R0+0xfa], R10 ;  /* 0x0000fa0a00007388 */ /* 0x0007e20000000000 */
[----:B-1----:R-:W-:-:S03]  /*26e0*/  IMAD.MOV.U32 R4, RZ, RZ, 0xff ;  /* 0x000000ffff047424 */ /* 0x002fc600078e00ff */
[----:B------:R1:W-:Y:S04]  /*26f0*/  STS.U8 [R0+0xf9], R3 ;  /* 0x0000f90300007388 */ /* 0x0003e80000000000 */
[----:B------:R-:W-:Y:S01]  /*2700*/  STS.U8 [R0+0xfb], R12 ;  /* 0x0000fb0c00007388 */ /* 0x000fe20000000000 */
[----:B---3--:R-:W-:-:S03]  /*2710*/  PRMT R10, R4, 0x7610, R10 ;  /* 0x00007610040a7816 */ /* 0x008fc6000000000a */
[----:B------:R-:W-:Y:S01]  /*2720*/  STS.U8 [R0+0xfc], R13 ;  /* 0x0000fc0d00007388 */ /* 0x000fe20000000000 */
[----:B-1----:R-:W1:Y:S03]  /*2730*/  LDC.64 R2, c[0x0][0x390] ;  /* 0x0000e400ff027b82 */ /* 0x002e660000000a00 */
[----:B------:R-:W-:Y:S04]  /*2740*/  STS.U8 [R0+0xfe], R14 ;  /* 0x0000fe0e00007388 */ /* 0x000fe80000000000 */
[----:B------:R-:W-:Y:S04]  /*2750*/  STS.U8 [R0+0xff], R10 ;  /* 0x0000ff0a00007388 */ /* 0x000fe80000000000 */
[----:B------:R3:W-:Y:S04]  /*2760*/  STS.U8 [R0+0xf0], R5 ;  /* 0x0000f00500007388 */ /* 0x0007e80000000000 */
[----:B------:R4:W-:Y:S04]  /*2770*/  STS.U8 [R0+0xef], R9 ;  /* 0x0000ef0900007388 */ /* 0x0009e80000000000 */
[----:B------:R0:W-:Y:S01]  /*2780*/  STS.U8 [R0+0xf8], R7 ;  /* 0x0000f80700007388 */ /* 0x0001e20000000000 */
[----:B---3--:R-:W-:-:S02]  /*2790*/  IMAD.MOV.U32 R5, RZ, RZ, 0xf6 ;  /* 0x000000f6ff057424 */ /* 0x008fc400078e00ff */
[----:B----4-:R-:W-:-:S03]  /*27a0*/  IMAD.MOV.U32 R9, RZ, RZ, 0xf7 ;  /* 0x000000f7ff097424 */ /* 0x010fc600078e00ff */
[----:B------:R3:W-:Y:S01]  /*27b0*/  STS.U8 [R0+0xf6], R5 ;  /* 0x0000f60500007388 */ /* 0x0007e20000000000 */
[----:B0-----:R-:W-:-:S03]  /*27c0*/  IMAD R7, R8, UR4, RZ ;  /* 0x0000000408077c24 */ /* 0x001fc6000f8e02ff */
[----:B------:R0:W-:Y:S01]  /*27d0*/  STS.U8 [R0+0xf7], R9 ;  /* 0x0000f70900007388 */ /* 0x0001e20000000000 */
[----:B------:R-:W-:Y:S01]  /*27e0*/  UMOV UR4, 0x7 ;  /* 0x0000000700047882 */ /* 0x000fe20000000000 */
[----:B---3--:R-:W-:Y:S02]  /*27f0*/  IMAD.MOV.U32 R5, RZ, RZ, 0xfd ;  /* 0x000000fdff057424 */ /* 0x008fe400078e00ff */
[----:B0-----:R-:W-:-:S03]  /*2800*/  IMAD R9, R7, 0x40, R6 ;  /* 0x0000004007097824 */ /* 0x001fc600078e0206 */
[----:B------:R1:W-:Y:S02]  /*2810*/  STS.U8 [R0+0xfd], R5 ;  /* 0x0000fd0500007388 */ /* 0x0003e40000000000 */
[----:B-12---:R-:W-:-:S07]  /*2820*/  IMAD.WIDE.U32 R4, R8, 0x4, R2 ;  /* 0x0000000408047825 */ /* 0x006fce00078e0002 */
.L_x_0:
[C---:B0-----:R-:W-:Y:S01]  /*2830*/  IMAD.WIDE R14, R9.reuse, 0x4, R2 ;  /* 0x00000004090e7825 */ /* 0x041fe200078e0202 */
[----:B------:R-:W0:Y:S04]  /*2840*/  LDS.U8 R16, [R0+UR4+-0x7] ;  /* 0xfffff90400107984 */ /* 0x000e280008000000 */
[----:B------:R-:W0:Y:S01]  /*2850*/  LDG.E R10, desc[UR8][R14.64] ;  /* 0x000000080e0a7981 */ /* 0x000e22000c1e1900 */
[----:B------:R-:W-:Y:S01]  /*2860*/  IMAD.WIDE R12, R9, 0x4, R4 ;  /* 0x00000004090c7825 */ /* 0x000fe200078e0204 */
[----:B0-----:R-:W-:-:S04]  /*2870*/  IADD3 R17, PT, PT, R16, R10, R11 ;  /* 0x0000000a10117210 */ /* 0x001fc80007ffe00b */
[----:B------:R-:W-:-:S05]  /*2880*/  LOP3.LUT R11, R17, 0xff, RZ, 0xc0, !PT ;  /* 0x000000ff110b7812 */ /* 0x000fca00078ec0ff */
[----:B------:R-:W-:Y:S02]  /*2890*/  IMAD.IADD R19, R0, 0x1, R11 ;  /* 0x0000000100137824 */ /* 0x000fe400078e020b */
[----:B------:R0:W2:Y:S04]  /*28a0*/  LDG.E R11, desc[UR8][R12.64] ;  /* 0x000000080c0b7981 */ /* 0x0000a8000c1e1900 */
[----:B------:R-:W1:Y:S01]  /*28b0*/  LDS.U8 R21, [R19] ;  /* 0x0000000013157984 */ /* 0x000e620000000000 */
[----:B------:R-:W-:-:S03]  /*28c0*/  LEA.HI R17, R10, R17, RZ, 0x18 ;  /* 0x000000110a117211 */ /* 0x000fc600078fc0ff */
[----:B-1----:R-:W-:Y:S04]  /*28d0*/  STS.U8 [R0+UR4+-0x7], R21 ;  /* 0xfffff91500007988 */ /* 0x002fe80008000004 */
[----:B------:R-:W-:Y:S04]  /*28e0*/  STS.U8 [R19], R16 ;  /* 0x0000001013007388 */ /* 0x000fe80000000000 */
[----:B------:R-:W1:Y:S02]  /*28f0*/  LDS.U8 R18, [R0+UR4+-0x6] ;  /* 0xfffffa0400127984 */ /* 0x000e640008000000 */
[----:B-1----:R-:W-:-:S05]  /*2900*/  IMAD.IADD R17, R18, 0x1, R17 ;  /* 0x0000000112117824 */ /* 0x002fca00078e0211 */
[----:B------:R-:W-:-:S04]  /*2910*/  LOP3.LUT R15, R17, 0xff, RZ, 0xc0, !PT ;  /* 0x000000ff110f7812 */ /* 0x000fc800078ec0ff */
[----:B------:R-:W-:-:S05]  /*2920*/  IADD3 R15, PT, PT, R0, R15, RZ ;  /* 0x0000000f000f7210 */ /* 0x000fca0007ffe0ff */
[----:B------:R-:W1:Y:S01]  /*2930*/  LDS.U8 R23, [R15] ;  /* 0x000000000f177984 */ /* 0x000e620000000000 */
[----:B------:R-:W-:-:S03]  /*2940*/  PRMT R16, R10, 0x7632, R16 ;  /* 0x000076320a107816 */ /* 0x000fc60000000010 */
[----:B-1----:R-:W-:Y:S04]  /*2950*/  STS.U8 [R0+UR4+-0x6], R23 ;  /* 0xfffffa1700007988 */ /* 0x002fe80008000004 */
[----:B------:R-:W-:Y:S04]  /*2960*/  STS.U8 [R15], R18 ;  /* 0x000000120f007388 */ /* 0x000fe80000000000 */
[----:B------:R-:W1:Y:S02]  /*2970*/  LDS.U8 R14, [R0+UR4+-0x5] ;  /* 0xfffffb04000e7984 */ /* 0x000e640008000000 */
[----:B-1----:R-:W-:-:S04]  /*2980*/  IADD3 R17, PT, PT, R14, R17, R16 ;  /* 0x000000110e117210 */ /* 0x002fc80007ffe010 */
[----:B0-----:R-:W-:-:S05]  /*2990*/  LOP3.LUT R13, R17, 0xff, RZ, 0xc0, !PT ;  /* 0x000000ff110d7812 */ /* 0x001fca00078ec0ff */
[----:B------:R-:W-:-:S05]  /*29a0*/  IMAD.IADD R13, R0, 0x1, R13 ;  /* 0x00000001000d7824 */ /* 0x000fca00078e020d */
[----:B------:R-:W0:Y:S01]  /*29b0*/  LDS.U8 R19, [R13] ;  /* 0x000000000d137984 */ /* 0x000e220000000000 */
[----:B------:R-:W-:-:S03]  /*29c0*/  LEA.HI R17, R10, R17, RZ, 0x8 ;  /* 0x000000110a117211 */ /* 0x000fc600078f40ff */
[----:B0-----:R-:W-:Y:S04]  /*29d0*/  STS.U8 [R0+UR4+-0x5], R19 ;  /* 0xfffffb1300007988 */ /* 0x001fe80008000004 */
[----:B------:R-:W-:Y:S04]  /*29e0*/  STS.U8 [R13], R14 ;  /* 0x0000000e0d007388 */ /* 0x000fe80000000000 */
[----:B------:R-:W0:Y:S02]  /*29f0*/  LDS.U8 R12, [R0+UR4+-0x4] ;  /* 0xfffffc04000c7984 */ /* 0x000e240008000000 */
[----:B0-----:R-:W-:-:S05]  /*2a00*/  IMAD.IADD R10, R12, 0x1, R17 ;  /* 0x000000010c0a7824 */ /* 0x001fca00078e0211 */
[----:B------:R-:W-:-:S05]  /*2a10*/  LOP3.LUT R15, R10, 0xff, RZ, 0xc0, !PT ;  /* 0x000000ff0a0f7812 */ /* 0x000fca00078ec0ff */
[----:B------:R-:W-:-:S05]  /*2a20*/  IMAD.IADD R15, R0, 0x1, R15 ;  /* 0x00000001000f7824 */ /* 0x000fca00078e020f */
[----:B------:R-:W0:Y:S04]  /*2a30*/  LDS.U8 R17, [R15] ;  /* 0x000000000f117984 */ /* 0x000e280000000000 */
[----:B0-----:R-:W-:Y:S04]  /*2a40*/  STS.U8 [R0+UR4+-0x4], R17 ;  /* 0xfffffc1100007988 */ /* 0x001fe80008000004 */
[----:B------:R-:W-:Y:S04]  /*2a50*/  STS.U8 [R15], R12 ;  /* 0x0000000c0f007388 */ /* 0x000fe80000000000 */
[----:B------:R-:W2:Y:S02]  /*2a60*/  LDS.U8 R16, [R0+UR4+-0x3] ;  /* 0xfffffd0400107984 */ /* 0x000ea40008000000 */
[----:B--2---:R-:W-:-:S04]  /*2a70*/  IADD3 R10, PT, PT, R16, R10, R11 ;  /* 0x0000000a100a7210 */ /* 0x004fc80007ffe00b */
[----:B------:R-:W-:-:S04]  /*2a80*/  LOP3.LUT R13, R10, 0xff, RZ, 0xc0, !PT ;  /* 0x000000ff0a0d7812 */ /* 0x000fc800078ec0ff */
[----:B------:R-:W-:-:S05]  /*2a90*/  IADD3 R13, PT, PT, R0, R13, RZ ;  /* 0x0000000d000d7210 */ /* 0x000fca0007ffe0ff */
        /* <DEDUP_REMOVED lines=8> */
[----:B------:R-:W0:Y:S01]  /*2b20*/  LDS.U8 R17, [R15] ;  /* 0x000000000f117984 */ /* 0x000e220000000000 */
[----:B------:R-:W-:-:S03]  /*2b30*/  PRMT R12, R11, 0x7632, R12 ;  /* 0x000076320b0c7816 */ /* 0x000fc6000000000c */
[----:B0-----:R-:W-:Y:S04]  /*2b40*/  STS.U8 [R0+UR4+-0x2], R17 ;  /* 0xfffffe1100007988 */ /* 0x001fe80008000004 */
[----:B------:R-:W-:Y:S04]  /*2b50*/  STS.U8 [R15], R14 ;  /* 0x0000000e0f007388 */ /* 0x000fe80000000000 */
[----:B------:R-:W0:Y:S02]  /*2b60*/  LDS.U8 R10, [R0+UR4+-0x1] ;  /* 0xffffff04000a7984 */ /* 0x000e240008000000 */
[----:B0-----:R-:W-:-:S04]  /*2b70*/  IADD3 R12, PT, PT, R10, R21, R12 ;  /* 0x000000150a0c7210 */ /* 0x001fc80007ffe00c */
[----:B------:R-:W-:-:S05]  /*2b80*/  LOP3.LUT R13, R12, 0xff, RZ, 0xc0, !PT ;  /* 0x000000ff0c0d7812 */ /* 0x000fca00078ec0ff */
[----:B------:R-:W-:-:S05]  /*2b90*/  IMAD.IADD R13, R0, 0x1, R13 ;  /* 0x00000001000d7824 */ /* 0x000fca00078e020d */
[----:B------:R-:W0:Y:S01]  /*2ba0*/  LDS.U8 R19, [R13] ;  /* 0x000000000d137984 */ /* 0x000e220000000000 */
[----:B------:R-:W-:-:S03]  /*2bb0*/  LEA.HI R11, R11, R12, RZ, 0x8 ;  /* 0x0000000c0b0b7211 */ /* 0x000fc600078f40ff */
[----:B0-----:R-:W-:Y:S04]  /*2bc0*/  STS.U8 [R0+UR4+-0x1], R19 ;  /* 0xffffff1300007988 */ /* 0x001fe80008000004 */
[----:B------:R-:W-:Y:S04]  /*2bd0*/  STS.U8 [R13], R10 ;  /* 0x0000000a0d007388 */ /* 0x000fe80000000000 */
[----:B------:R-:W0:Y:S02]  /*2be0*/  LDS.U8 R16, [R0+UR4] ;  /* 0x0000000400107984 */ /* 0x000e240008000000 */
[----:B0-----:R-:W-:-:S04]  /*2bf0*/  IADD3 R11, PT, PT, R16, R11, RZ ;  /* 0x0000000b100b7210 */ /* 0x001fc80007ffe0ff */
[----:B------:R-:W-:-:S05]  /*2c00*/  LOP3.LUT R11, R11, 0xff, RZ, 0xc0, !PT ;  /* 0x000000ff0b0b7812 */ /* 0x000fca00078ec0ff */
[----:B------:R-:W-:-:S05]  /*2c10*/  IMAD.IADD R15, R0, 0x1, R11 ;  /* 0x00000001000f7824 */ /* 0x000fca00078e020b */
[----:B------:R-:W0:Y:S01]  /*2c20*/  LDS.U8 R17, [R15] ;  /* 0x000000000f117984 */ /* 0x000e220000000000 */
[----:B------:R-:W-:-:S04]  /*2c30*/  UIADD3 UR5, UPT, UPT, UR4, -0x7, URZ ;  /* 0xfffffff904057890 */ /* 0x000fc8000fffe0ff */
[----:B------:R-:W-:Y:S01]  /*2c40*/  UISETP.GE.U32.AND UP0, UPT, UR5, 0xf8, UPT ;  /* 0x000000f80500788c */ /* 0x000fe2000bf06070 */
[----:B------:R-:W-:Y:S01]  /*2c50*/  IMAD R9, R8, 0x2, R9 ;  /* 0x0000000208097824 */ /* 0x000fe200078e0209 */
[----:B0-----:R0:W-:Y:S04]  /*2c60*/  STS.U8 [R0+UR4], R17 ;  /* 0x0000001100007988 */ /* 0x0011e80008000004 */
[----:B------:R0:W-:Y:S01]  /*2c70*/  STS.U8 [R15], R16 ;  /* 0x000000100f007388 */ /* 0x0001e20000000000 */
[----:B------:R-:W-:Y:S02]  /*2c80*/  UIADD3 UR4, UPT, UPT, UR4, 0x8, URZ ;  /* 0x0000000804047890 */ /* 0x000fe4000fffe0ff */
[----:B------:R-:W-:Y:S10]  /*2c90*/  BRA.U !UP0, `(.L_x_0) ;  /* 0xfffffff908e47547 */ /* 0x000ff4000b83ffff */
[----:B------:R-:W1:Y:S02]  /*2ca0*/  LDC R9, c[0x0][0x388] ;  /* 0x0000e200ff097b82 */ /* 0x000e640000000800 */
[----:B-1----:R-:W-:Y:S01]  /*2cb0*/  ISETP.GE.AND P0, PT, R9, 0x1, PT ;  /* 0x000000010900780c */ /* 0x002fe20003f06270 */
[----:B------:R-:W-:-:S12]  /*2cc0*/  IMAD R13, R7, R9, R6 ;  /* 0x00000009070d7224 */ /* 0x000fd800078e0206 */
[----:B------:R-:W-:Y:S05]  /*2cd0*/  @!P0 EXIT ;  /* 0x000000000000894d */ /* 0x000fea0003800000 */
[C---:B------:R-:W-:Y:S01]  /*2ce0*/  ISETP.GE.U32.AND P0, PT, R9.reuse, 0x4, PT ;  /* 0x000000040900780c */ /* 0x040fe20003f06070 */
[----:B------:R-:W-:Y:S01]  /*2cf0*/  UMOV UR4, URZ ;  /* 0x000000ff00047c82 */ /* 0x000fe20008000000 */
[----:B------:R-:W-:Y:S01]  /*2d00*/  LOP3.LUT R24, R9, 0x3, RZ, 0xc0, !PT ;  /* 0x0000000309187812 */ /* 0x000fe200078ec0ff */
[----:B------:R-:W-:Y:S01]  /*2d10*/  IMAD.MOV.U32 R25, RZ, RZ, RZ ;  /* 0x000000ffff197224 */ /* 0x000fe200078e00ff */
[----:B------:R-:W-:-:S09]  /*2d20*/  SHF.L.U32 R11, R8, 0x2, RZ ;  /* 0x00000002080b7819 */ /* 0x000fd200000006ff */
[----:B------:R-:W-:Y:S05]  /*2d30*/  @!P0 BRA `(.L_x_1) ;  /* 0x0000000c00c08947 */ /* 0x000fea0003800000 */
[----:B------:R-:W1:Y:S01]  /*2d40*/  LDC.64 R2, c[0x0][0x380] ;  /* 0x0000e000ff027b82 */ /* 0x000e620000000a00 */
[----:B------:R-:W-:Y:S01]  /*2d50*/  LOP3.LUT R10, R9, 0x7ffffffc, RZ, 0xc0, !PT ;  /* 0x7ffffffc090a7812 */ /* 0x000fe200078ec0ff */
[----:B------:R-:W-:Y:S01]  /*2d60*/  UMOV UR4, URZ ;  /* 0x000000ff00047c82 */ /* 0x000fe20008000000 */
[----:B------:R-:W-:-:S03]  /*2d70*/  PRMT R22, RZ, 0x7610, R22 ;  /* 0x00007610ff167816 */ /* 0x000fc60000000016 */
[----:B------:R-:W-:-:S07]  /*2d80*/  IMAD.MOV R10, RZ, RZ, -R10 ;  /* 0x000000ffff0a7224 */ /* 0x000fce00078e0a0a */
.L_x_2:
[----:B------:R-:W-:Y:S01]  /*2d90*/  UIADD3 UR5, UPT, UPT, UR4, 0x1, URZ ;  /* 0x0000000104057890 */ /* 0x000fe2000fffe0ff */
[----:B------:R-:W-:Y:S01]  /*2da0*/  VIADD R10, R10, 0x4 ;  /* 0x000000040a0a7836 */ /* 0x000fe20000000000 */
[----:B------:R-:W-:Y:S02]  /*2db0*/  UIADD3 UR6, UPT, UPT, UR4, 0x2, URZ ;  /* 0x0000000204067890 */ /* 0x000fe4000fffe0ff */
[----:B------:R-:W-:Y:S02]  /*2dc0*/  ULOP3.LUT UR5, UR5, 0xff, URZ, 0xc0, !UPT ;  /* 0x000000ff05057892 */ /* 0x000fe4000f8ec0ff */
[----:B------:R-:W-:-:S07]  /*2dd0*/  ULOP3.LUT UR6, UR6, 0xff, URZ, 0xc0, !UPT ;  /* 0x000000ff06067892 */ /* 0x000fce000f8ec0ff */
[----:B--2---:R-:W2:Y:S02]  /*2de0*/  LDS.U8 R5, [R0+UR5] ;  /* 0x0000000500057984 */ /* 0x004ea40008000000 */
[----:B--2---:R-:W-:-:S05]  /*2df0*/  IMAD.IADD R22, R5, 0x1, R22 ;  /* 0x0000000105167824 */ /* 0x004fca00078e0216 */
[----:B------:R-:W-:-:S05]  /*2e00*/  LOP3.LUT R7, R22, 0xff, RZ, 0xc0, !PT ;  /* 0x000000ff16077812 */ /* 0x000fca00078ec0ff */
[----:B------:R-:W-:-:S05]  /*2e10*/  IMAD.IADD R4, R0, 0x1, R7 ;  /* 0x0000000100047824 */ /* 0x000fca00078e0207 */
[----:B------:R-:W2:Y:S04]  /*2e20*/  LDS.U8 R6, [R4] ;  /* 0x0000000004067984 */ /* 0x000ea80000000000 */
[----:B--2---:R-:W-:Y:S01]  /*2e30*/  STS.U8 [R0+UR5], R6 ;  /* 0x0000000600007988 */ /* 0x004fe20008000005 */
[----:B------:R-:W-:-:S03]  /*2e40*/  UIADD3 UR5, UPT, UPT, UR4, 0x3, URZ ;  /* 0x0000000304057890 */ /* 0x000fc6000fffe0ff */
[----:B------:R-:W-:Y:S01]  /*2e50*/  STS.U8 [R4], R5 ;  /* 0x0000000504007388 */ /* 0x000fe20000000000 */
[----:B------:R-:W-:-:S03]  /*2e60*/  ULOP3.LUT UR5, UR5, 0xff, URZ, 0xc0, !UPT ;  /* 0x000000ff05057892 */ /* 0x000fc6000f8ec0ff */
[----:B0-----:R-:W0:Y:S02]  /*2e70*/  LDS.U8 R15, [R0+UR6] ;  /* 0x00000006000f7984 */ /* 0x001e240008000000 */
[----:B0-----:R-:W-:-:S04]  /*2e80*/  IADD3 R22, PT, PT, R22, R15, RZ ;  /* 0x0000000f16167210 */ /* 0x001fc80007ffe0ff */
[----:B------:R-:W-:-:S05]  /*2e90*/  LOP3.LUT R7, R22, 0xff, RZ, 0xc0, !PT ;  /* 0x000000ff16077812 */ /* 0x000fca00078ec0ff */
[----:B------:R-:W-:Y:S02]  /*2ea0*/  IMAD.IADD R12, R0, 0x1, R7 ;  /* 0x00000001000c7824 */ /* 0x000fe400078e0207 */
[----:B------:R-:W-:-:S03]  /*2eb0*/  IMAD.IADD R7, R5, 0x1, R6 ;  /* 0x0000000105077824 */ /* 0x000fc600078e0206 */
[----:B------:R-:W0:Y:S02]  /*2ec0*/  LDS.U8 R14, [R12] ;  /* 0x000000000c0e7984 */ /* 0x000e240000000000 */
[----:B------:R-:W-:-:S05]  /*2ed0*/  LOP3.LUT R7, R7, 0xff, RZ, 0xc0, !PT ;  /* 0x000000ff07077812 */ /* 0x000fca00078ec0ff */
[----:B------:R-:W-:-:S05]  /*2ee0*/  IMAD.IADD R7, R0, 0x1, R7 ;  /* 0x0000000100077824 */ /* 0x000fca00078e0207 */
[----:B------:R-:W-:Y:S04]  /*2ef0*/  LDS.U8 R21, [R7] ;  /* 0x0000000007157984 */ /* 0x000fe80000000000 */
[----:B0-----:R-:W-:Y:S01]  /*2f00*/  STS.U8 [R0+UR6], R14 ;  /* 0x0000000e00007988 */ /* 0x001fe20008000006 */
[----:B------:R-:W-:Y:S01]  /*2f10*/  IMAD.IADD R4, R15, 0x1, R14 ;  /* 0x000000010f047824 */ /* 0x000fe200078e020e */
[----:B------:R-:W-:Y:S02]  /*2f20*/  UIADD3 UR6, UPT, UPT, UR4, 0x4, URZ ;  /* 0x0000000404067890 */ /* 0x000fe4000fffe0ff */
[----:B------:R-:W-:Y:S02]  /*2f30*/  STS.U8 [R12], R15 ;  /* 0x0000000f0c007388 */ /* 0x000fe40000000000 */
[----:B------:R-:W-:-:S02]  /*2f40*/  ULOP3.LUT UR6, UR6, 0xff, URZ, 0xc0, !UPT ;  /* 0x000000ff06067892 */ /* 0x000fc4000f8ec0ff */
[----:B------:R-:W0:Y:S02]  /*2f50*/  LDS.U8 R17, [R0+UR5] ;  /* 0x0000000500117984 */ /* 0x000e240008000000 */
[----:B0-----:R-:W-:-:S04]  /*2f60*/  IADD3 R22, PT, PT, R22, R17, RZ ;  /* 0x0000001116167210 */ /* 0x001fc80007ffe0ff */
[----:B------:R-:W-:-:S05]  /*2f70*/  LOP3.LUT R5, R22, 0xff, RZ, 0xc0, !PT ;  /* 0x000000ff16057812 */ /* 0x000fca00078ec0ff */
[----:B------:R-:W-:Y:S01]  /*2f80*/  IMAD.IADD R6, R0, 0x1, R5 ;  /* 0x0000000100067824 */ /* 0x000fe200078e0205 */
[----:B------:R-:W-:-:S04]  /*2f90*/  LOP3.LUT R5, R4, 0xff, RZ, 0xc0, !PT ;  /* 0x000000ff04057812 */ /* 0x000fc800078ec0ff */
[----:B------:R-:W0:Y:S01]  /*2fa0*/  LDS.U8 R16, [R6] ;  /* 0x0000000006107984 */ /* 0x000e220000000000 */
        /* <DEDUP_REMOVED lines=13> */
[----:B------:R-:W-:-:S06]  /*3080*/  IMAD.IADD R5, R0, 0x1, R7 ;  /* 0x0000000100057824 */ /* 0x000fcc00078e0207 */
        /* <DEDUP_REMOVED lines=15> */
[----:B------:R-:W-:-:S03]  /*3180*/  UIADD3 UR5, UPT, UPT, UR4, 0x7, URZ ;  /* 0x0000000704057890 */ /* 0x000fc6000fffe0ff */
[----:B------:R-:W-:Y:S01]  /*3190*/  STS.U8 [R16], R17 ;  /* 0x0000001110007388 */ /* 0x000fe20000000000 */
[----:B------:R-:W-:-:S03]  /*31a0*/  ULOP3.LUT UR5, UR5, 0xff, URZ, 0xc0, !UPT ;  /* 0x000000ff05057892 */ /* 0x000fc6000f8ec0ff */
[----:B------:R-:W0:Y:S02]  /*31b0*/  LDS.U8 R4, [R0+UR6] ;  /* 0x0000000600047984 */ /* 0x000e240008000000 */
[----:B0-----:R-:W-:-:S04]  /*31c0*/  IADD3 R19, PT, PT, R19, R4, RZ ;  /* 0x0000000413137210 */ /* 0x001fc80007ffe0ff */
[----:B------:R-:W-:-:S05]  /*31d0*/  LOP3.LUT R7, R19, 0xff, RZ, 0xc0, !PT ;  /* 0x000000ff13077812 */ /* 0x000fca00078ec0ff */
[----:B------:R-:W-:Y:S02]  /*31e0*/  IMAD.IADD R15, R0, 0x1, R7 ;  /* 0x00000001000f7824 */ /* 0x000fe400078e0207 */
[----:B------:R-:W-:-:S03]  /*31f0*/  IMAD.IADD R7, R17, 0x1, R20 ;  /* 0x0000000111077824 */ /* 0x000fc600078e0214 */
[----:B------:R-:W0:Y:S02]  /*3200*/  LDS.U8 R23, [R15] ;  /* 0x000000000f177984 */ /* 0x000e240000000000 */
[----:B------:R-:W-:-:S05]  /*3210*/  LOP3.LUT R7, R7, 0xff, RZ, 0xc0, !PT ;  /* 0x000000ff07077812 */ /* 0x000fca00078ec0ff */
        /* <DEDUP_REMOVED lines=32> */
[----:B------:R-:W-:Y:S01]  /*3420*/  LOP3.LUT R25, R12, 0xff, RZ, 0xc0, !PT ;  /* 0x000000ff0c197812 */ /* 0x000fe200078ec0ff */
[----:B------:R-:W-:Y:S01]  /*3430*/  ULOP3.LUT UR6, UR6, 0xff, URZ, 0xc0, !UPT ;  /* 0x000000ff06067892 */ /* 0x000fe2000f8ec0ff */
[----:B------:R-:W0:Y:S03]  /*3440*/  LDS.U8 R16, [R0+UR5] ;  /* 0x0000000500107984 */ /* 0x000e260008000000 */
[----:B------:R-:W-:-:S06]  /*3450*/  IMAD.IADD R12, R0, 0x1, R25 ;  /* 0x00000001000c7824 */ /* 0x000fcc00078e0219 */
[----:B------:R-:W-:Y:S01]  /*3460*/  LDS.U8 R12, [R12] ;  /* 0x000000000c0c7984 */ /* 0x000fe20000000000 */
[----:B0-----:R-:W-:-:S04]  /*3470*/  IADD3 R27, PT, PT, R19, R16, RZ ;  /* 0x00000010131b7210 */ /* 0x001fc80007ffe0ff */
[----:B------:R-:W-:-:S05]  /*3480*/  LOP3.LUT R19, R27, 0xff, RZ, 0xc0, !PT ;  /* 0x000000ff1b137812 */ /* 0x000fca00078ec0ff */
[----:B------:R-:W-:-:S05]  /*3490*/  IMAD.IADD R29, R0, 0x1, R19 ;  /* 0x00000001001d7824 */ /* 0x000fca00078e0213 */
[----:B------:R-:W0:Y:S04]  /*34a0*/  LDS.U8 R19, [R29] ;  /* 0x000000001d137984 */ /* 0x000e280000000000 */
        /* <DEDUP_REMOVED lines=25> */
[----:B------:R-:W2:Y:S04]  /*3640*/  LDS.U8 R19, [R19] ;  /* 0x0000000013137984 */ /* 0x000ea80000000000 */
[----:B0-----:R-:W-:Y:S01]  /*3650*/  STS.U8 [R0+UR5], R23 ;  /* 0x0000001700007988 */ /* 0x001fe20008000005 */
[----:B------:R-:W-:-:S03]  /*3660*/  UIADD3 UR5, UPT, UPT, UR4, 0xd, URZ ;  /* 0x0000000d04057890 */ /* 0x000fc6000fffe0ff */
[----:B------:R-:W-:Y:S01]  /*3670*/  STS.U8 [R29], R16 ;  /* 0x000000101d007388 */ /* 0x000fe20000000000 */
[----:B------:R-:W-:-:S03]  /*3680*/  ULOP3.LUT UR5, UR5, 0xff, URZ, 0xc0, !UPT ;  /* 0x000000ff05057892 */ /* 0x000fc6000f8ec0ff */
[----:B------:R-:W0:Y:S01]  /*3690*/  LDS.U8 R14, [R0+UR6] ;  /* 0x00000006000e7984 */ /* 0x000e220008000000 */
[----:B--2---:R-:W-:Y:S02]  /*36a0*/  LEA R19, R20, R19, 0x8 ;  /* 0x0000001314137211 */ /* 0x004fe400078e40ff */
        /* <DEDUP_REMOVED lines=19> */
[----:B------:R-:W-:-:S05]  /*37e0*/  IMAD.IADD R23, R0, 0x1, R29 ;  /* 0x0000000100177824 */ /* 0x000fca00078e021d */
[----:B------:R2:W-:Y:S04]  /*37f0*/  LDS.U8 R14, [R23] ;  /* 0x00000000170e7984 */ /* 0x0005e80000000000 */
[----:B0-----:R-:W-:Y:S01]  /*3800*/  STS.U8 [R0+UR5], R22 ;  /* 0x0000001600007988 */ /* 0x001fe20008000005 */
[----:B--2---:R-:W-:Y:S01]  /*3810*/  IMAD.IADD R23, R17, 0x1, R22 ;  /* 0x0000000111177824 */ /* 0x004fe200078e0216 */
[----:B------:R-:W-:Y:S02]  /*3820*/  UIADD3 UR5, UPT, UPT, UR4, 0xf, URZ ;  /* 0x0000000f04057890 */ /* 0x000fe4000fffe0ff */
[----:B------:R0:W-:Y:S01]  /*3830*/  STS.U8 [R28], R17 ;  /* 0x000000111c007388 */ /* 0x0001e20000000000 */
[----:B------:R-:W-:Y:S01]  /*3840*/  UIADD3 UR4, UPT, UPT, UR4, 0x10, URZ ;  /* 0x0000001004047890 */ /* 0x000fe2000fffe0ff */
[----:B------:R-:W-:Y:S01]  /*3850*/  LOP3.LUT R23, R23, 0xff, RZ, 0xc0, !PT ;  /* 0x000000ff17177812 */ /* 0x000fe200078ec0ff */
[----:B------:R-:W-:Y:S01]  /*3860*/  ULOP3.LUT UR5, UR5, 0xff, URZ, 0xc0, !UPT ;  /* 0x000000ff05057892 */ /* 0x000fe2000f8ec0ff */
[----:B------:R-:W2:Y:S01]  /*3870*/  LDS.U8 R25, [R0+UR6] ;  /* 0x0000000600197984 */ /* 0x000ea20008000000 */
[----:B------:R-:W-:-:S02]  /*3880*/  ULOP3.LUT UR4, UR4, 0xff, URZ, 0xc0, !UPT ;  /* 0x000000ff04047892 */ /* 0x000fc4000f8ec0ff */
[----:B------:R-:W-:Y:S02]  /*3890*/  IMAD.IADD R23, R0, 0x1, R23 ;  /* 0x0000000100177824 */ /* 0x000fe400078e0217 */
[----:B0-----:R-:W-:-:S03]  /*38a0*/  IMAD R28, R21, 0x100, R18 ;  /* 0x00000100151c7824 */ /* 0x001fc600078e0212 */
[----:B------:R-:W-:Y:S01]  /*38b0*/  LDS.U8 R17, [R23] ;  /* 0x0000000017117984 */ /* 0x000fe20000000000 */
[----:B------:R-:W-:-:S04]  /*38c0*/  IMAD.U32 R5, R28, 0x100, R5 ;  /* 0x000001001c057824 */ /* 0x000fc800078e0005 */
[----:B------:R-:W-:Y:S01]  /*38d0*/  IMAD R28, R5, 0x100, R6 ;  /* 0x00000100051c7824 */ /* 0x000fe200078e0206 */
[----:B--2---:R-:W-:-:S04]  /*38e0*/  IADD3 R27, PT, PT, R26, R25, RZ ;  /* 0x000000191a1b7210 */ /* 0x004fc80007ffe0ff */
[----:B------:R-:W-:-:S05]  /*38f0*/  LOP3.LUT R29, R27, 0xff, RZ, 0xc0, !PT ;  /* 0x000000ff1b1d7812 */ /* 0x000fca00078ec0ff */
[----:B------:R-:W-:-:S05]  /*3900*/  IMAD.IADD R29, R0, 0x1, R29 ;  /* 0x00000001001d7824 */ /* 0x000fca00078e021d */
[----:B------:R-:W0:Y:S04]  /*3910*/  LDS.U8 R26, [R29] ;  /* 0x000000001d1a7984 */ /* 0x000e280000000000 */
[----:B0-----:R0:W-:Y:S01]  /*3920*/  STS.U8 [R0+UR6], R26 ;  /* 0x0000001a00007988 */ /* 0x0011e20008000006 */
[----:B------:R-:W-:-:S03]  /*3930*/  IMAD.IADD R18, R25, 0x1, R26 ;  /* 0x0000000119127824 */ /* 0x000fc600078e021a */
[----:B------:R-:W-:Y:S04]  /*3940*/  STS.U8 [R29], R25 ;  /* 0x000000191d007388 */ /* 0x000fe80000000000 */
[----:B------:R-:W2:Y:S01]  /*3950*/  LDS.U8 R23, [R0+UR5] ;  /* 0x0000000500177984 */ /* 0x000ea20008000000 */
[----:B0-----:R-:W-:Y:S02]  /*3960*/  IMAD R26, R7, 0x100, R4 ;  /* 0x00000100071a7824 */ /* 0x001fe400078e0204 */
[----:B-1----:R-:W-:-:S04]  /*3970*/  IMAD.WIDE R6, R13, 0x4, R2 ;  /* 0x000000040d067825 */ /* 0x002fc800078e0202 */
[----:B------:R-:W-:Y:S01]  /*3980*/  IMAD.U32 R15, R26, 0x100, R15 ;  /* 0x000001001a0f7824 */ /* 0x000fe200078e000f */
[----:B------:R0:W-:Y:S01]  /*3990*/  STG.E desc[UR8][R6.64], R28 ;  /* 0x0000001c06007986 */ /* 0x0001e2000c101908 */
[----:B------:R-:W-:Y:S01]  /*39a0*/  IADD3 R4, P0, PT, R6, R11, RZ ;  /* 0x0000000b06047210 */ /* 0x000fe20007f1e0ff */
[----:B------:R-:W-:Y:S02]  /*39b0*/  IMAD.IADD R13, R13, 0x1, R11 ;  /* 0x000000010d0d7824 */ /* 0x000fe400078e020b */
[----:B------:R-:W-:Y:S02]  /*39c0*/  LEA R15, R15, R12, 0x8 ;  /* 0x0000000c0f0f7211 */ /* 0x000fe400078e40ff */
[----:B------:R-:W-:-:S05]  /*39d0*/  IMAD.X R5, RZ, RZ, R7, P0 ;  /* 0x000000ffff057224 */ /* 0x000fca00000e0607 */
[----:B------:R-:W-:Y:S01]  /*39e0*/  STG.E desc[UR8][R4.64], R15 ;  /* 0x0000000f04007986 */ /* 0x000fe2000c101908 */
[----:B0-----:R-:W-:-:S05]  /*39f0*/  IADD3 R6, P0, PT, R11, R4, RZ ;  /* 0x000000040b067210 */ /* 0x001fca0007f1e0ff */
[----:B------:R-:W-:Y:S01]  /*3a00*/  IMAD.X R7, RZ, RZ, R5, P0 ;  /* 0x000000ffff077224 */ /* 0x000fe200000e0605 */
[----:B--2---:R-:W-:-:S04]  /*3a10*/  IADD3 R22, PT, PT, R27, R23, RZ ;  /* 0x000000171b167210 */ /* 0x004fc80007ffe0ff */
[----:B------:R-:W-:-:S05]  /*3a20*/  LOP3.LUT R21, R22, 0xff, RZ, 0xc0, !PT ;  /* 0x000000ff16157812 */ /* 0x000fca00078ec0ff */
[----:B------:R-:W-:Y:S01]  /*3a30*/  IMAD.IADD R29, R0, 0x1, R21 ;  /* 0x00000001001d7824 */ /* 0x000fe200078e0215 */
[----:B------:R-:W-:-:S04]  /*3a40*/  LOP3.LUT R21, R18, 0xff, RZ, 0xc0, !PT ;  /* 0x000000ff12157812 */ /* 0x000fc800078ec0ff */
[----:B------:R-:W0:Y:S01]  /*3a50*/  LDS.U8 R27, [R29] ;  /* 0x000000001d1b7984 */ /* 0x000e220000000000 */
[----:B------:R-:W-:-:S06]  /*3a60*/  IADD3 R18, PT, PT, R0, R21, RZ ;  /* 0x0000001500127210 */ /* 0x000fcc0007ffe0ff */
[----:B------:R-:W1:Y:S04]  /*3a70*/  LDS.U8 R18, [R18] ;  /* 0x0000000012127984 */ /* 0x000e680000000000 */
[----:B0-----:R-:W-:Y:S04]  /*3a80*/  STS.U8 [R0+UR5], R27 ;  /* 0x0000001b00007988 */ /* 0x001fe80008000005 */
[----:B------:R0:W-:Y:S01]  /*3a90*/  STS.U8 [R29], R23 ;  /* 0x000000171d007388 */ /* 0x0001e20000000000 */
[----:B-1----:R-:W-:-:S03]  /*3aa0*/  IMAD R18, R17, 0x100, R18 ;  /* 0x0000010011127824 */ /* 0x002fc600078e0212 */
[----:B------:R-:W1:Y:S01]  /*3ab0*/  LDS.U8 R21, [R0+UR4] ;  /* 0x0000000400157984 */ /* 0x000e620008000000 */
[----:B------:R-:W-:Y:S02]  /*3ac0*/  LEA R17, R19, R16, 0x8 ;  /* 0x0000001013117211 */ /* 0x000fe400078e40ff */
[----:B------:R-:W-:Y:S01]  /*3ad0*/  IADD3 R16, P0, PT, R11, R6, RZ ;  /* 0x000000060b107210 */ /* 0x000fe20007f1e0ff */
[----:B0-----:R-:W-:Y:S02]  /*3ae0*/  IMAD.IADD R23, R23, 0x1, R27 ;  /* 0x0000000117177824 */ /* 0x001fe400078e021b */
[----:B------:R-:W-:Y:S02]  /*3af0*/  IMAD R19, R17, 0x100, R14 ;  /* 0x0000010011137824 */ /* 0x000fe400078e020e */
[----:B------:R-:W-:Y:S01]  /*3b00*/  IMAD.X R17, RZ, RZ, R7, P0 ;  /* 0x000000ffff117224 */ /* 0x000fe200000e0607 */
[----:B------:R-:W-:Y:S02]  /*3b10*/  LOP3.LUT R23, R23, 0xff, RZ, 0xc0, !PT ;  /* 0x000000ff17177812 */ /* 0x000fe400078ec0ff */
[----:B------:R-:W-:Y:S01]  /*3b20*/  ISETP.NE.AND P0, PT, R10, RZ, PT ;  /* 0x000000ff0a00720c */ /* 0x000fe20003f05270 */
[----:B------:R-:W-:Y:S01]  /*3b30*/  STG.E desc[UR8][R6.64], R19 ;  /* 0x0000001306007986 */ /* 0x000fe2000c101908 */
[----:B------:R-:W-:-:S06]  /*3b40*/  IADD3 R23, PT, PT, R0, R23, RZ ;  /* 0x0000001700177210 */ /* 0x000fcc0007ffe0ff */
[----:B------:R-:W0:Y:S01]  /*3b50*/  LDS.U8 R23, [R23] ;  /* 0x0000000017177984 */ /* 0x000e220000000000 */
[----:B-1----:R-:W-:-:S04]  /*3b60*/  IADD3 R22, PT, PT, R22, R21, RZ ;  /* 0x0000001516167210 */ /* 0x002fc80007ffe0ff */
[----:B------:R-:W-:-:S05]  /*3b70*/  LOP3.LUT R25, R22, 0xff, RZ, 0xc0, !PT ;  /* 0x000000ff16197812 */ /* 0x000fca00078ec0ff */
[----:B------:R-:W-:-:S05]  /*3b80*/  IMAD.IADD R29, R0, 0x1, R25 ;  /* 0x00000001001d7824 */ /* 0x000fca00078e0219 */
[----:B------:R-:W1:Y:S01]  /*3b90*/  LDS.U8 R27, [R29] ;  /* 0x000000001d1b7984 */ /* 0x000e620000000000 */
[----:B0-----:R-:W-:-:S03]  /*3ba0*/  IMAD.U32 R18, R18, 0x100, R23 ;  /* 0x0000010012127824 */ /* 0x001fc600078e0017 */
[----:B-1----:R0:W-:Y:S04]  /*3bb0*/  STS.U8 [R0+UR4], R27 ;  /* 0x0000001b00007988 */ /* 0x0021e80008000004 */
[----:B------:R-:W-:Y:S01]  /*3bc0*/  STS.U8 [R29], R21 ;  /* 0x000000151d007388 */ /* 0x000fe20000000000 */
[----:B0-----:R-:W-:-:S05]  /*3bd0*/  IMAD.IADD R27, R21, 0x1, R27 ;  /* 0x00000001151b7824 */ /* 0x001fca00078e021b */
[----:B------:R-:W-:-:S05]  /*3be0*/  LOP3.LUT R27, R27, 0xff, RZ, 0xc0, !PT ;  /* 0x000000ff1b1b7812 */ /* 0x000fca00078ec0ff */
[----:B------:R-:W-:-:S05]  /*3bf0*/  IMAD.IADD R28, R0, 0x1, R27 ;  /* 0x00000001001c7824 */ /* 0x000fca00078e021b */
[----:B------:R-:W0:Y:S02]  /*3c00*/  LDS.U8 R27, [R28] ;  /* 0x000000001c1b7984 */ /* 0x000e240000000000 */
[----:B0-----:R-:W-:-:S05]  /*3c10*/  LEA R27, R18, R27, 0x8 ;  /* 0x0000001b121b7211 */ /* 0x001fca00078e40ff */
[----:B------:R2:W-:Y:S01]  /*3c20*/  STG.E desc[UR8][R16.64], R27 ;  /* 0x0000001b10007986 */ /* 0x0005e2000c101908 */
[----:B------:R-:W-:Y:S05]  /*3c30*/  @P0 BRA `(.L_x_2) ;  /* 0xfffffff000540947 */ /* 0x000fea000383ffff */
.L_x_1:
[----:B------:R-:W-:-:S13]  /*3c40*/  ISETP.NE.AND P0, PT, R24, RZ, PT ;  /* 0x000000ff1800720c */ /* 0x000fda0003f05270 */
[----:B------:R-:W-:Y:S05]  /*3c50*/  @!P0 EXIT ;  /* 0x000000000000894d */ /* 0x000fea0003800000 */
[----:B------:R-:W-:Y:S02]  /*3c60*/  ISETP.NE.AND P1, PT, R24, 0x1, PT ;  /* 0x000000011800780c */ /* 0x000fe40003f25270 */
[----:B------:R-:W-:-:S04]  /*3c70*/  LOP3.LUT R9, R9, 0x1, RZ, 0xc0, !PT ;  /* 0x0000000109097812 */ /* 0x000fc800078ec0ff */
[----:B------:R-:W-:-:S07]  /*3c80*/  ISETP.NE.U32.AND P0, PT, R9, 0x1, PT ;  /* 0x000000010900780c */ /* 0x000fce0003f05070 */
[----:B------:R-:W-:Y:S06]  /*3c90*/  @!P1 BRA `(.L_x_3) ;  /* 0x0000000400d49947 */ /* 0x000fec0003800000 */
[----:B------:R-:W-:Y:S02]  /*3ca0*/  UIADD3 UR5, UPT, UPT, UR4, 0x1, URZ ;  /* 0x0000000104057890 */ /* 0x000fe4000fffe0ff */
[----:B------:R-:W-:Y:S02]  /*3cb0*/  UIADD3 UR6, UPT, UPT, UR4, 0x2, URZ ;  /* 0x0000000204067890 */ /* 0x000fe4000fffe0ff */
[----:B------:R-:W-:Y:S02]  /*3cc0*/  ULOP3.LUT UR5, UR5, 0xff, URZ, 0xc0, !UPT ;  /* 0x000000ff05057892 */ /* 0x000fe4000f8ec0ff */
[----:B------:R-:W-:-:S07]  /*3cd0*/  ULOP3.LUT UR6, UR6, 0xff, URZ, 0xc0, !UPT ;  /* 0x000000ff06067892 */ /* 0x000fce000f8ec0ff */
[----:B------:R-:W1:Y:S02]  /*3ce0*/  LDS.U8 R2, [R0+UR5] ;  /* 0x0000000500027984 */ /* 0x000e640008000000 */
[----:B-1----:R-:W-:-:S04]  /*3cf0*/  IADD3 R25, PT, PT, R25, R2, RZ ;  /* 0x0000000219197210 */ /* 0x002fc80007ffe0ff */
[----:B------:R-:W-:-:S05]  /*3d00*/  LOP3.LUT R3, R25, 0xff, RZ, 0xc0, !PT ;  /* 0x000000ff19037812 */ /* 0x000fca00078ec0ff */
[----:B------:R-:W-:-:S05]  /*3d10*/  IMAD.IADD R3, R0, 0x1, R3 ;  /* 0x0000000100037824 */ /* 0x000fca00078e0203 */
[----:B------:R-:W1:Y:S04]  /*3d20*/  LDS.U8 R5, [R3] ;  /* 0x0000000003057984 */ /* 0x000e680000000000 */
[----:B-1----:R-:W-:Y:S01]  /*3d30*/  STS.U8 [R0+UR5], R5 ;  /* 0x0000000500007988 */ /* 0x002fe20008000005 */
[----:B------:R-:W-:Y:S01]  /*3d40*/  IMAD.IADD R4, R2, 0x1, R5 ;  /* 0x0000000102047824 */ /* 0x000fe200078e0205 */
[----:B------:R-:W-:Y:S02]  /*3d50*/  UIADD3 UR5, UPT, UPT, UR4, 0x3, URZ ;  /* 0x0000000304057890 */ /* 0x000fe4000fffe0ff */
[----:B------:R-:W-:Y:S02]  /*3d60*/  STS.U8 [R3], R2 ;  /* 0x0000000203007388 */ /* 0x000fe40000000000 */
[----:B------:R-:W-:-:S02]  /*3d70*/  ULOP3.LUT UR5, UR5, 0xff, URZ, 0xc0, !UPT ;  /* 0x000000ff05057892 */ /* 0x000fc4000f8ec0ff */
[----:B------:R-:W1:Y:S02]  /*3d80*/  LDS.U8 R6, [R0+UR6] ;  /* 0x0000000600067984 */ /* 0x000e640008000000 */
[----:B-1----:R-:W-:-:S05]  /*3d90*/  IMAD.IADD R25, R25, 0x1, R6 ;  /* 0x0000000119197824 */ /* 0x002fca00078e0206 */
[----:B------:R-:W-:-:S04]  /*3da0*/  LOP3.LUT R7, R25, 0xff, RZ, 0xc0, !PT ;  /* 0x000000ff19077812 */ /* 0x000fc800078ec0ff */
[----:B------:R-:W-:Y:S02]  /*3db0*/  IADD3 R9, PT, PT, R0, R7, RZ ;  /* 0x0000000700097210 */ /* 0x000fe40007ffe0ff */
[----:B------:R-:W-:-:S03]  /*3dc0*/  LOP3.LUT R7, R4, 0xff, RZ, 0xc0, !PT ;  /* 0x000000ff04077812 */ /* 0x000fc600078ec0ff */
[----:B0-----:R-:W0:Y:S02]  /*3dd0*/  LDS.U8 R15, [R9] ;  /* 0x00000000090f7984 */ /* 0x001e240000000000 */
        /* <DEDUP_REMOVED lines=11> */
[----:B--2---:R-:W0:Y:S02]  /*3e90*/  LDS.U8 R17, [R5] ;  /* 0x0000000005117984 */ /* 0x004e240000000000 */
[----:B------:R-:W-:-:S04]  /*3ea0*/  LOP3.LUT R3, R3, 0xff, RZ, 0xc0, !PT ;  /* 0x000000ff03037812 */ /* 0x000fc800078ec0ff */
[----:B------:R-:W-:-:S06]  /*3eb0*/  IADD3 R3, PT, PT, R0, R3, RZ ;  /* 0x0000000300037210 */ /* 0x000fcc0007ffe0ff */
[----:B------:R-:W1:Y:S04]  /*3ec0*/  LDS.U8 R3, [R3] ;  /* 0x0000000003037984 */ /* 0x000e680000000000 */
[----:B0-----:R-:W-:Y:S01]  /*3ed0*/  STS.U8 [R0+UR5], R17 ;  /* 0x0000001100007988 */ /* 0x001fe20008000005 */
[----:B------:R-:W-:Y:S01]  /*3ee0*/  IADD3 R6, PT, PT, R4, R17, RZ ;  /* 0x0000001104067210 */ /* 0x000fe20007ffe0ff */
[----:B------:R-:W-:Y:S02]  /*3ef0*/  UIADD3 UR5, UPT, UPT, UR4, 0x5, URZ ;  /* 0x0000000504057890 */ /* 0x000fe4000fffe0ff */
[----:B------:R-:W-:Y:S02]  /*3f00*/  STS.U8 [R5], R4 ;  /* 0x0000000405007388 */ /* 0x000fe40000000000 */
[----:B------:R-:W-:-:S02]  /*3f10*/  ULOP3.LUT UR5, UR5, 0xff, URZ, 0xc0, !UPT ;  /* 0x000000ff05057892 */ /* 0x000fc4000f8ec0ff */
[----:B------:R-:W0:Y:S01]  /*3f20*/  LDS.U8 R10, [R0+UR6] ;  /* 0x00000006000a7984 */ /* 0x000e220008000000 */
[----:B-1----:R-:W-:Y:S02]  /*3f30*/  IMAD R3, R2, 0x100, R3 ;  /* 0x0000010002037824 */ /* 0x002fe400078e0203 */
[----:B0-----:R-:W-:-:S05]  /*3f40*/  IMAD.IADD R25, R25, 0x1, R10 ;  /* 0x0000000119197824 */ /* 0x001fca00078e020a */
[----:B------:R-:W-:-:S05]  /*3f50*/  LOP3.LUT R7, R25, 0xff, RZ, 0xc0, !PT ;  /* 0x000000ff19077812 */ /* 0x000fca00078ec0ff */
[----:B------:R-:W-:Y:S01]  /*3f60*/  IMAD.IADD R9, R0, 0x1, R7 ;  /* 0x0000000100097824 */ /* 0x000fe200078e0207 */
[----:B------:R-:W-:-:S04]  /*3f70*/  LOP3.LUT R7, R6, 0xff, RZ, 0xc0, !PT ;  /* 0x000000ff06077812 */ /* 0x000fc800078ec0ff */
[----:B------:R-:W0:Y:S01]  /*3f80*/  LDS.U8 R15, [R9] ;  /* 0x00000000090f7984 */ /* 0x000e220000000000 */
[----:B------:R-:W-:-:S06]  /*3f90*/  IMAD.IADD R6, R0, 0x1, R7 ;  /* 0x0000000100067824 */ /* 0x000fcc00078e0207 */
[----:B------:R-:W1:Y:S04]  /*3fa0*/  LDS.U8 R6, [R6] ;  /* 0x0000000006067984 */ /* 0x000e680000000000 */
[----:B0-----:R-:W-:Y:S01]  /*3fb0*/  STS.U8 [R0+UR6], R15 ;  /* 0x0000000f00007988 */ /* 0x001fe20008000006 */
[----:B------:R-:W-:Y:S01]  /*3fc0*/  IMAD.IADD R4, R10, 0x1, R15 ;  /* 0x000000010a047824 */ /* 0x000fe200078e020f */
[----:B------:R-:W-:Y:S02]  /*3fd0*/  UIADD3 UR6, UPT, UPT, UR4, 0x6, URZ ;  /* 0x0000000604067890 */ /* 0x000fe4000fffe0ff */
[----:B------:R-:W-:Y:S02]  /*3fe0*/  STS.U8 [R9], R10 ;  /* 0x0000000a09007388 */ /* 0x000fe40000000000 */
[----:B------:R-:W-:Y:S01]  /*3ff0*/  ULOP3.LUT UR6, UR6, 0xff, URZ, 0xc0, !UPT ;  /* 0x000000ff06067892 */ /* 0x000fe2000f8ec0ff */
[----:B-1----:R-:W-:Y:S01]  /*4000*/  IMAD.U32 R6, R3, 0x100, R6 ;  /* 0x0000010003067824 */ /* 0x002fe200078e0006 */
[----:B------:R-:W0:Y:S02]  /*4010*/  LDS.U8 R12, [R0+UR5] ;  /* 0x00000005000c7984 */ /* 0x000e240008000000 */
[----:B0-----:R-:W-:-:S05]  /*4020*/  IMAD.IADD R25, R25, 0x1, R12 ;  /* 0x0000000119197824 */ /* 0x001fca00078e020c */
[----:B------:R-:W-:-:S04]  /*4030*/  LOP3.LUT R5, R25, 0xff, RZ, 0xc0, !PT ;  /* 0x000000ff19057812 */ /* 0x000fc800078ec0ff */
[----:B------:R-:W-:Y:S02]  /*4040*/  IADD3 R17, PT, PT, R0, R5, RZ ;  /* 0x0000000500117210 */ /* 0x000fe40007ffe0ff */
[----:B------:R-:W-:-:S03]  /*4050*/  LOP3.LUT R5, R4, 0xff, RZ, 0xc0, !PT ;  /* 0x000000ff04057812 */ /* 0x000fc600078ec0ff */
[----:B------:R-:W0:Y:S02]  /*4060*/  LDS.U8 R19, [R17] ;  /* 0x0000000011137984 */ /* 0x000e240000000000 */
[----:B------:R-:W-:-:S05]  /*4070*/  IMAD.IADD R5, R0, 0x1, R5 ;  /* 0x0000000100057824 */ /* 0x000fca00078e0205 */
[----:B------:R-:W1:Y:S04]  /*4080*/  LDS.U8 R7, [R5] ;  /* 0x0000000005077984 */ /* 0x000e680000000000 */
[----:B0-----:R-:W-:Y:S01]  /*4090*/  STS.U8 [R0+UR5], R19 ;  /* 0x0000001300007988 */ /* 0x001fe20008000005 */
[----:B------:R-:W-:Y:S01]  /*40a0*/  IMAD.IADD R4, R12, 0x1, R19 ;  /* 0x000000010c047824 */ /* 0x000fe200078e0213 */
[----:B------:R-:W-:Y:S02]  /*40b0*/  UIADD3 UR5, UPT, UPT, UR4, 0x7, URZ ;  /* 0x0000000704057890 */ /* 0x000fe4000fffe0ff */
[----:B------:R-:W-:Y:S01]  /*40c0*/  STS.U8 [R17], R12 ;  /* 0x0000000c11007388 */ /* 0x000fe20000000000 */
[----:B------:R-:W-:Y:S02]  /*40d0*/  UIADD3 UR4, UPT, UPT, UR4, 0x8, URZ ;  /* 0x0000000804047890 */ /* 0x000fe4000fffe0ff */
[----:B------:R-:W-:Y:S01]  /*40e0*/  ULOP3.LUT UR5, UR5, 0xff, URZ, 0xc0, !UPT ;  /* 0x000000ff05057892 */ /* 0x000fe2000f8ec0ff */
[----:B------:R-:W0:Y:S01]  /*40f0*/  LDS.U8 R10, [R0+UR6] ;  /* 0x00000006000a7984 */ /* 0x000e220008000000 */
[----:B------:R-:W-:Y:S01]  /*4100*/  ULOP3.LUT UR4, UR4, 0xff, URZ, 0xc0, !UPT ;  /* 0x000000ff04047892 */ /* 0x000fe2000f8ec0ff */
[----:B-1----:R-:W-:Y:S01]  /*4110*/  IMAD R7, R6, 0x100, R7 ;  /* 0x0000010006077824 */ /* 0x002fe200078e0207 */
[----:B0-----:R-:W-:-:S04]  /*4120*/  IADD3 R25, PT, PT, R25, R10, RZ ;  /* 0x0000000a19197210 */ /* 0x001fc80007ffe0ff */
[----:B------:R-:W-:-:S05]  /*4130*/  LOP3.LUT R9, R25, 0xff, RZ, 0xc0, !PT ;  /* 0x000000ff19097812 */ /* 0x000fca00078ec0ff */
[----:B------:R-:W-:Y:S01]  /*4140*/  IMAD.IADD R15, R0, 0x1, R9 ;  /* 0x00000001000f7824 */ /* 0x000fe200078e0209 */
[----:B------:R-:W-:-:S04]  /*4150*/  LOP3.LUT R9, R4, 0xff, RZ, 0xc0, !PT ;  /* 0x000000ff04097812 */ /* 0x000fc800078ec0ff */
[----:B------:R-:W0:Y:S01]  /*4160*/  LDS.U8 R21, [R15] ;  /* 0x000000000f157984 */ /* 0x000e220000000000 */
[----:B------:R-:W-:-:S06]  /*4170*/  IADD3 R9, PT, PT, R0, R9, RZ ;  /* 0x0000000900097210 */ /* 0x000fcc0007ffe0ff */
[----:B------:R-:W-:Y:S04]  /*4180*/  LDS.U8 R9, [R9] ;  /* 0x0000000009097984 */ /* 0x000fe80000000000 */
[----:B0-----:R-:W-:Y:S01]  /*4190*/  STS.U8 [R0+UR6], R21 ;  /* 0x0000001500007988 */ /* 0x001fe20008000006 */
[----:B------:R-:W-:-:S03]  /*41a0*/  IADD3 R4, PT, PT, R10, R21, RZ ;  /* 0x000000150a047210 */ /* 0x000fc60007ffe0ff */
[----:B------:R-:W-:Y:S04]  /*41b0*/  STS.U8 [R15], R10 ;  /* 0x0000000a0f007388 */ /* 0x000fe80000000000 */
[----:B------:R-:W0:Y:S02]  /*41c0*/  LDS.U8 R12, [R0+UR5] ;  /* 0x00000005000c7984 */ /* 0x000e240008000000 */
[----:B0-----:R-:W-:-:S05]  /*41d0*/  IMAD.IADD R25, R25, 0x1, R12 ;  /* 0x0000000119197824 */ /* 0x001fca00078e020c */
[----:B------:R-:W-:-:S05]  /*41e0*/  LOP3.LUT R5, R25, 0xff, RZ, 0xc0, !PT ;  /* 0x000000ff19057812 */ /* 0x000fca00078ec0ff */
[----:B------:R-:W-:Y:S01]  /*41f0*/  IMAD.IADD R17, R0, 0x1, R5 ;  /* 0x0000000100117824 */ /* 0x000fe200078e0205 */
[----:B------:R-:W-:-:S04]  /*4200*/  LOP3.LUT R5, R4, 0xff, RZ, 0xc0, !PT ;  /* 0x000000ff04057812 */ /* 0x000fc800078ec0ff */
[----:B------:R-:W0:Y:S01]  /*4210*/  LDS.U8 R19, [R17] ;  /* 0x0000000011137984 */ /* 0x000e220000000000 */
[----:B------:R-:W-:-:S05]  /*4220*/  IMAD.IADD R5, R0, 0x1, R5 ;  /* 0x0000000100057824 */ /* 0x000fca00078e0205 */
[----:B------:R-:W1:Y:S04]  /*4230*/  LDS.U8 R10, [R5] ;  /* 0x00000000050a7984 */ /* 0x000e680000000000 */
[----:B0-----:R-:W-:Y:S01]  /*4240*/  STS.U8 [R0+UR5], R19 ;  /* 0x0000001300007988 */ /* 0x001fe20008000005 */
[----:B------:R-:W-:-:S03]  /*4250*/  IMAD.IADD R4, R12, 0x1, R19 ;  /* 0x000000010c047824 */ /* 0x000fc600078e0213 */
[----:B------:R-:W-:Y:S02]  /*4260*/  STS.U8 [R17], R12 ;  /* 0x0000000c11007388 */ /* 0x000fe40000000000 */
[----:B------:R-:W-:Y:S02]  /*4270*/  LOP3.LUT R15, R4, 0xff, RZ, 0xc0, !PT ;  /* 0x000000ff040f7812 */ /* 0x000fe400078ec0ff */
[----:B------:R-:W0:Y:S01]  /*4280*/  LDS.U8 R14, [R0+UR4] ;  /* 0x00000004000e7984 */ /* 0x000e220008000000 */
[----:B-1----:R-:W-:Y:S02]  /*4290*/  LEA R10, R9, R10, 0x8 ;  /* 0x0000000a090a7211 */ /* 0x002fe400078e40ff */
[----:B------:R-:W-:-:S06]  /*42a0*/  IADD3 R15, PT, PT, R0, R15, RZ ;  /* 0x0000000f000f7210 */ /* 0x000fcc0007ffe0ff */
[----:B------:R-:W1:Y:S01]  /*42b0*/  LDS.U8 R15, [R15] ;  /* 0x000000000f0f7984 */ /* 0x000e620000000000 */
[----:B0-----:R-:W-:-:S05]  /*42c0*/  IMAD.IADD R25, R25, 0x1, R14 ;  /* 0x0000000119197824 */ /* 0x001fca00078e020e */
[----:B------:R-:W-:-:S04]  /*42d0*/  LOP3.LUT R25, R25, 0xff, RZ, 0xc0, !PT ;  /* 0x000000ff19197812 */ /* 0x000fc800078ec0ff */
[----:B------:R-:W-:Y:S01]  /*42e0*/  IADD3 R21, PT, PT, R0, R25, RZ ;  /* 0x0000001900157210 */ /* 0x000fe20007ffe0ff */
[----:B-1----:R-:W-:-:S04]  /*42f0*/  IMAD.U32 R9, R10, 0x100, R15 ;  /* 0x000001000a097824 */ /* 0x002fc800078e000f */
[----:B------:R-:W0:Y:S02]  /*4300*/  LDS.U8 R23, [R21] ;  /* 0x0000000015177984 */ /* 0x000e240000000000 */
[----:B0-----:R-:W-:Y:S02]  /*4310*/  IMAD.IADD R4, R14, 0x1, R23 ;  /* 0x000000010e047824 */ /* 0x001fe400078e0217 */
[----:B------:R-:W-:Y:S03]  /*4320*/  STS.U8 [R0+UR4], R23 ;  /* 0x0000001700007988 */ /* 0x000fe60008000004 */
[----:B------:R-:W-:Y:S01]  /*4330*/  LOP3.LUT R5, R4, 0xff, RZ, 0xc0, !PT ;  /* 0x000000ff04057812 */ /* 0x000fe200078ec0ff */
[----:B------:R-:W-:Y:S04]  /*4340*/  STS.U8 [R21], R14 ;  /* 0x0000000e15007388 */ /* 0x000fe80000000000 */
[----:B------:R-:W-:-:S02]  /*4350*/  IMAD.IADD R12, R0, 0x1, R5 ;  /* 0x00000001000c7824 */ /* 0x000fc400078e0205 */
[----:B------:R-:W0:Y:S04]  /*4360*/  LDC.64 R4, c[0x0][0x380] ;  /* 0x0000e000ff047b82 */ /* 0x000e280000000a00 */
[----:B------:R-:W1:Y:S01]  /*4370*/  LDS.U8 R12, [R12] ;  /* 0x000000000c0c7984 */ /* 0x000e620000000000 */
[----:B0-----:R-:W-:Y:S01]  /*4380*/  IMAD.WIDE R4, R13, 0x4, R4 ;  /* 0x000000040d047825 */ /* 0x001fe200078e0204 */
[----:B------:R-:W-:Y:S02]  /*4390*/  LEA R13, R8, R13, 0x1 ;  /* 0x0000000d080d7211 */ /* 0x000fe400078e08ff */
[----:B------:R-:W-:Y:S02]  /*43a0*/  IADD3 R2, P1, PT, R4, R11, RZ ;  /* 0x0000000b04027210 */ /* 0x000fe40007f3e0ff */
[----:B------:R3:W-:Y:S02]  /*43b0*/  STG.E desc[UR8][R4.64], R7 ;  /* 0x0000000704007986 */ /* 0x0007e4000c101908 */
[----:B------:R-:W-:Y:S01]  /*43c0*/  IADD3.X R3, PT, PT, RZ, R5, RZ, P1, !PT ;  /* 0x00000005ff037210 */ /* 0x000fe20000ffe4ff */
[----:B-1----:R-:W-:-:S05]  /*43d0*/  IMAD R9, R9, 0x100, R12 ;  /* 0x0000010009097824 */ /* 0x002fca00078e020c */
[----:B------:R3:W-:Y:S03]  /*43e0*/  STG.E desc[UR8][R2.64], R9 ;  /* 0x0000000902007986 */ /* 0x0007e6000c101908 */
.L_x_3:
[----:B------:R-:W-:Y:S05]  /*43f0*/  @P0 EXIT ;  /* 0x000000000000094d */ /* 0x000fea0003800000 */
[----:B------:R-:W-:Y:S02]  /*4400*/  UIADD3 UR5, UPT, UPT, UR4, 0x1, URZ ;  /* 0x0000000104057890 */ /* 0x000fe4000fffe0ff */
[----:B------:R-:W-:Y:S02]  /*4410*/  UIADD3 UR6, UPT, UPT, UR4, 0x2, URZ ;  /* 0x0000000204067890 */ /* 0x000fe4000fffe0ff */
[----:B------:R-:W-:Y:S02]  /*4420*/  ULOP3.LUT UR5, UR5, 0xff, URZ, 0xc0, !UPT ;  /* 0x000000ff05057892 */ /* 0x000fe4000f8ec0ff */
[----:B------:R-:W-:-:S07]  /*4430*/  ULOP3.LUT UR6, UR6, 0xff, URZ, 0xc0, !UPT ;  /* 0x000000ff06067892 */ /* 0x000fce000f8ec0ff */
[----:B---3--:R-:W1:Y:S02]  /*4440*/  LDS.U8 R2, [R0+UR5] ;  /* 0x0000000500027984 */ /* 0x008e640008000000 */
[----:B-1----:R-:W-:-:S05]  /*4450*/  IMAD.IADD R25, R2, 0x1, R25 ;  /* 0x0000000102197824 */ /* 0x002fca00078e0219 */
[----:B------:R-:W-:-:S05]  /*4460*/  LOP3.LUT R3, R25, 0xff, RZ, 0xc0, !PT ;  /* 0x000000ff19037812 */ /* 0x000fca00078ec0ff */
[----:B------:R-:W-:-:S05]  /*4470*/  IMAD.IADD R3, R0, 0x1, R3 ;  /* 0x0000000100037824 */ /* 0x000fca00078e0203 */
[----:B------:R-:W1:Y:S04]  /*4480*/  LDS.U8 R5, [R3] ;  /* 0x0000000003057984 */ /* 0x000e680000000000 */
[----:B-1----:R-:W-:Y:S01]  /*4490*/  STS.U8 [R0+UR5], R5 ;  /* 0x0000000500007988 */ /* 0x002fe20008000005 */
[----:B------:R-:W-:Y:S01]  /*44a0*/  IMAD.IADD R4, R2, 0x1, R5 ;  /* 0x0000000102047824 */ /* 0x000fe200078e0205 */
[----:B------:R-:W-:Y:S02]  /*44b0*/  UIADD3 UR5, UPT, UPT, UR4, 0x3, URZ ;  /* 0x0000000304057890 */ /* 0x000fe4000fffe0ff */
[----:B------:R-:W-:Y:S01]  /*44c0*/  STS.U8 [R3], R2 ;  /* 0x0000000203007388 */ /* 0x000fe20000000000 */
[----:B------:R-:W-:Y:S02]  /*44d0*/  UIADD3 UR4, UPT, UPT, UR4, 0x4, URZ ;  /* 0x0000000404047890 */ /* 0x000fe4000fffe0ff */
[----:B------:R-:W-:Y:S01]  /*44e0*/  ULOP3.LUT UR5, UR5, 0xff, URZ, 0xc0, !UPT ;  /* 0x000000ff05057892 */ /* 0x000fe2000f8ec0ff */
[----:B------:R-:W1:Y:S01]  /*44f0*/  LDS.U8 R6, [R0+UR6] ;  /* 0x0000000600067984 */ /* 0x000e620008000000 */
[----:B------:R-:W-:Y:S01]  /*4500*/  ULOP3.LUT UR4, UR4, 0xff, URZ, 0xc0, !UPT ;  /* 0x000000ff04047892 */ /* 0x000fe2000f8ec0ff */
[----:B-1----:R-:W-:-:S04]  /*4510*/  IADD3 R25, PT, PT, R25, R6, RZ ;  /* 0x0000000619197210 */ /* 0x002fc80007ffe0ff */
[----:B------:R-:W-:-:S05]  /*4520*/  LOP3.LUT R7, R25, 0xff, RZ, 0xc0, !PT ;  /* 0x000000ff19077812 */ /* 0x000fca00078ec0ff */
[----:B------:R-:W-:Y:S01]  /*4530*/  IMAD.IADD R9, R0, 0x1, R7 ;  /* 0x0000000100097824 */ /* 0x000fe200078e0207 */
[----:B------:R-:W-:-:S04]  /*4540*/  LOP3.LUT R7, R4, 0xff, RZ, 0xc0, !PT ;  /* 0x000000ff04077812 */ /* 0x000fc800078ec0ff */
[----:B------:R-:W1:Y:S01]  /*4550*/  LDS.U8 R11, [R9] ;  /* 0x00000000090b7984 */ /* 0x000e620000000000 */
[----:B------:R-:W-:-:S05]  /*4560*/  IADD3 R7, PT, PT, R0, R7, RZ ;  /* 0x0000000700077210 */ /* 0x000fca0007ffe0ff */
[----:B------:R-:W-:Y:S04]  /*4570*/  LDS.U8 R2, [R7] ;  /* 0x0000000007027984 */ /* 0x000fe80000000000 */
[----:B-1----:R-:W-:Y:S04]  /*4580*/  STS.U8 [R0+UR6], R11 ;  /* 0x0000000b00007988 */ /* 0x002fe80008000006 */
[----:B------:R-:W-:Y:S04]  /*4590*/  STS.U8 [R9], R6 ;  /* 0x0000000609007388 */ /* 0x000fe80000000000 */
[----:B------:R-:W1:Y:S02]  /*45a0*/  LDS.U8 R4, [R0+UR5] ;  /* 0x0000000500047984 */ /* 0x000e640008000000 */
[----:B-1----:R-:W-:-:S05]  /*45b0*/  IMAD.IADD R25, R25, 0x1, R4 ;  /* 0x0000000119197824 */ /* 0x002fca00078e0204 */
[----:B------:R-:W-:-:S05]  /*45c0*/  LOP3.LUT R3, R25, 0xff, RZ, 0xc0, !PT ;  /* 0x000000ff19037812 */ /* 0x000fca00078ec0ff */
[----:B------:R-:W-:Y:S01]  /*45d0*/  IMAD.IADD R5, R0, 0x1, R3 ;  /* 0x0000000100057824 */ /* 0x000fe200078e0203 */
[----:B------:R-:W-:-:S04]  /*45e0*/  IADD3 R3, PT, PT, R6, R11, RZ ;  /* 0x0000000b06037210 */ /* 0x000fc80007ffe0ff */
[----:B0-----:R-:W0:Y:S01]  /*45f0*/  LDS.U8 R15, [R5] ;  /* 0x00000000050f7984 */ /* 0x001e220000000000 */
[----:B------:R-:W-:-:S05]  /*4600*/  LOP3.LUT R3, R3, 0xff, RZ, 0xc0, !PT ;  /* 0x000000ff03037812 */ /* 0x000fca00078ec0ff */
[----:B------:R-:W-:-:S06]  /*4610*/  IMAD.IADD R3, R0, 0x1, R3 ;  /* 0x0000000100037824 */ /* 0x000fcc00078e0203 */
[----:B------:R-:W1:Y:S04]  /*4620*/  LDS.U8 R3, [R3] ;  /* 0x0000000003037984 */ /* 0x000e680000000000 */
[----:B0-----:R-:W-:Y:S01]  /*4630*/  STS.U8 [R0+UR5], R15 ;  /* 0x0000000f00007988 */ /* 0x001fe20008000005 */
[----:B------:R-:W-:-:S03]  /*4640*/  IMAD.IADD R6, R4, 0x1, R15 ;  /* 0x0000000104067824 */ /* 0x000fc600078e020f */
[----:B------:R0:W-:Y:S02]  /*4650*/  STS.U8 [R5], R4 ;  /* 0x0000000405007388 */ /* 0x0001e40000000000 */
[----:B------:R-:W-:Y:S02]  /*4660*/  LOP3.LUT R7, R6, 0xff, RZ, 0xc0, !PT ;  /* 0x000000ff06077812 */ /* 0x000fe400078ec0ff */
[----:B------:R-:W3:Y:S02]  /*4670*/  LDS.U8 R8, [R0+UR4] ;  /* 0x0000000400087984 */ /* 0x000ee40008000000 */
[----:B------:R-:W-:Y:S01]  /*4680*/  IADD3 R7, PT, PT, R0, R7, RZ ;  /* 0x0000000700077210 */ /* 0x000fe20007ffe0ff */
[----:B-1----:R-:W-:Y:S01]  /*4690*/  IMAD R2, R2, 0x100, R3 ;  /* 0x0000010002027824 */ /* 0x002fe200078e0203 */
[----:B0-----:R-:W0:Y:S04]  /*46a0*/  LDC.64 R4, c[0x0][0x380] ;  /* 0x0000e000ff047b82 */ /* 0x001e280000000a00 */
[----:B------:R-:W-:Y:S01]  /*46b0*/  LDS.U8 R7, [R7] ;  /* 0x0000000007077984 */ /* 0x000fe20000000000 */
[----:B---3--:R-:W-:-:S05]  /*46c0*/  IMAD.IADD R25, R25, 0x1, R8 ;  /* 0x0000000119197824 */ /* 0x008fca00078e0208 */
[----:B------:R-:W-:-:S04]  /*46d0*/  LOP3.LUT R25, R25, 0xff, RZ, 0xc0, !PT ;  /* 0x000000ff19197812 */ /* 0x000fc800078ec0ff */
[----:B------:R-:W-:-:S05]  /*46e0*/  IADD3 R25, PT, PT, R0, R25, RZ ;  /* 0x0000001900197210 */ /* 0x000fca0007ffe0ff */
[----:B------:R-:W1:Y:S02]  /*46f0*/  LDS.U8 R9, [R25] ;  /* 0x0000000019097984 */ /* 0x000e640000000000 */
[----:B-1----:R-:W-:Y:S02]  /*4700*/  IMAD.IADD R6, R8, 0x1, R9 ;  /* 0x0000000108067824 */ /* 0x002fe400078e0209 */
[----:B------:R-:W-:Y:S03]  /*4710*/  STS.U8 [R0+UR4], R9 ;  /* 0x0000000900007988 */ /* 0x000fe60008000004 */
[----:B------:R-:W-:Y:S01]  /*4720*/  LOP3.LUT R11, R6, 0xff, RZ, 0xc0, !PT ;  /* 0x000000ff060b7812 */ /* 0x000fe200078ec0ff */
[----:B------:R-:W-:Y:S01]  /*4730*/  STS.U8 [R25], R8 ;  /* 0x0000000819007388 */ /* 0x000fe20000000000 */
[----:B------:R-:W-:Y:S01]  /*4740*/  LEA R6, R2, R7, 0x8 ;  /* 0x0000000702067211 */ /* 0x000fe200078e40ff */
[----:B0-----:R-:W-:-:S04]  /*4750*/  IMAD.WIDE R2, R13, 0x4, R4 ;  /* 0x000000040d027825 */ /* 0x001fc800078e0204 */
[----:B------:R-:W-:-:S06]  /*4760*/  IMAD.IADD R11, R0, 0x1, R11 ;  /* 0x00000001000b7824 */ /* 0x000fcc00078e020b */
[----:B------:R-:W0:Y:S02]  /*4770*/  LDS.U8 R11, [R11] ;  /* 0x000000000b0b7984 */ /* 0x000e240000000000 */
[----:B0-----:R-:W-:-:S05]  /*4780*/  IMAD R5, R6, 0x100, R11 ;  /* 0x0000010006057824 */ /* 0x001fca00078e020b */
[----:B------:R-:W-:Y:S01]  /*4790*/  STG.E desc[UR8][R2.64], R5 ;  /* 0x0000000502007986 */ /* 0x000fe2000c101908 */
[----:B------:R-:W-:Y:S05]  /*47a0*/  EXIT ;  /* 0x000000000000794d */ /* 0x000fea0003800000 */
.L_x_4:
[----:B------:R-:W-:-:S00]  /*47b0*/  BRA `(.L_x_4) ;  /* 0xfffffffc00fc7947 */ /* 0x000fc0000383ffff */
[----:B------:R-:W-:-:S00]  /*47c0*/  NOP ;  /* 0x0000000000007918 */ /* 0x000fc00000000000 */
        /* <DEDUP_REMOVED lines=11> */
.L_x_5:


//--------------------- .nv.shared._Z12RandomGPURC4PjiS_ --------------------------
	.section	.nv.shared._Z12RandomGPURC4PjiS_,"aw",@nobits
	.sectionflags	@""
.nv.shared._Z12RandomGPURC4PjiS_:
	.zero		9216


//--------------------- .nv.shared.reserved.0     --------------------------
	.section	.nv.shared.reserved.0,"aw",@nobits
	.weak		__nv_reservedSMEM_offset_0_alias
	.size		__nv_reservedSMEM_offset_0_alias, 0, 64
	.other		__nv_reservedSMEM_offset_0_alias,@"STO_CUDA_RESERVED_SHARED STV_DEFAULT"
__nv_reservedSMEM_offset_0_alias:
	.zero		0
	.zero		64


//--------------------- .nv.constant0._Z12RandomGPURC4PjiS_ --------------------------
	.section	.nv.constant0._Z12RandomGPURC4PjiS_,"a",@progbits
	.sectionflags	@""
	.align	4
.nv.constant0._Z12RandomGPURC4PjiS_:
	.zero		920


//--------------------- SYMBOLS --------------------------

	.type		.nv.reservedSmem.offset0,@object
	.size		.nv.reservedSmem.offset0,0x4
	.type		.nv.reservedSmem.cap,@object
	.size		.nv.reservedSmem.cap,0x4
